	.target	sm_90a

	.elftype	@"ET_EXEC"


//--------------------- .note.nv.tkinfo           --------------------------
	.section	.note.nv.tkinfo,"",@"SHT_NOTE"
	.sectionflags	@"SHF_NOTE_NV_TKINFO"
	.tkinfo
        /*0018*/ 	.word	0x00000002
        /*0030*/ 	.string	""
        /*0030*/ 	.string	"ptxas"
        /*0030*/ 	.string	"Cuda compilation tools, release 13.0, V13.0.88"
        /*0030*/ 	.string	"Build cuda_13.0.r13.0/compiler.36424714_0"
        /*0030*/ 	.string	"-arch sm_90a -m 64 "



//--------------------- .note.nv.cuinfo           --------------------------
	.section	.note.nv.cuinfo,"",@"SHT_NOTE"
	.sectionflags	@"SHF_NOTE_NV_CUINFO"
        /*0018*/ 	.short	0x0002
        /*001a*/ 	.short	0x005a
        /*001c*/ 	.short	0x0082
	.zero		2


//--------------------- .nv.info                  --------------------------
	.section	.nv.info,"",@"SHT_CUDA_INFO"
	.align	4


	//----- nvinfo : EIATTR_REGCOUNT
	.align		4
        /*0000*/ 	.byte	0x04, 0x2f
        /*0002*/ 	.short	(.L_15 - .L_14)
	.align		4
.L_14:
        /*0004*/ 	.word	index@(_ZN7cutlass13device_kernelINS_4gemm6kernel13GemmUniversalIN4cute5tupleIJiiiiEEENS1_10collective13CollectiveMmaINS1_34MainloopSm90TmaGmmaWarpSpecializedILi28ENS5_IJNS4_1CILi1EEESB_SB_EEENS1_32KernelTmaWarpSpecializedPingpongEEENS5_IJNSA_ILi64EEESF_NSA_ILi32EEEEEENS_6half_tENS5_IJlSB_lEEESI_SJ_NS4_8TiledMMAINS4_8MMA_AtomIJNS4_4SM904GMMA25MMA_64x64x16_F32F16F16_SSILNSN_5MajorE0ELSP_0ELNSN_7ScaleInE1ELSQ_1EEEEEENS4_6LayoutISC_NS5_IJNSA_ILi0EEESU_SU_EEEEENS5_IJNS4_10UnderscoreESX_SX_EEEEENS4_13SM90_TMA_LOADENS4_14ComposedLayoutINS4_7SwizzleILi2ELi4ELi3EEENS4_18smem_ptr_flag_bitsILi16EEENST_INS5_IJNSA_ILi8EEESG_EEENS5_IJSG_SB_EEEEEEEvNS4_8identityES10_S1A_vS1B_EENS_8epilogue10collective6detail29Sm90TmaWarpSpecializedAdapterINS1E_15DefaultEpilogueISI_SJ_SJ_NS1D_6thread17LinearCombinationISI_Li1EffLNS1I_9ScaleType4KindE0ELNS_15FloatRoundStyleE2ESI_EENS1_15EpilogueDefaultEEEEEvvEEEEvNT_6ParamsE)
        /*0008*/ 	.word	0x000000a8


	//----- nvinfo : EIATTR_FRAME_SIZE
	.align		4
.L_15:
        /*000c*/ 	.byte	0x04, 0x11
        /*000e*/ 	.short	(.L_17 - .L_16)
	.align		4
.L_16:
        /*0010*/ 	.word	index@(_ZN7cutlass13device_kernelINS_4gemm6kernel13GemmUniversalIN4cute5tupleIJiiiiEEENS1_10collective13CollectiveMmaINS1_34MainloopSm90TmaGmmaWarpSpecializedILi28ENS5_IJNS4_1CILi1EEESB_SB_EEENS1_32KernelTmaWarpSpecializedPingpongEEENS5_IJNSA_ILi64EEESF_NSA_ILi32EEEEEENS_6half_tENS5_IJlSB_lEEESI_SJ_NS4_8TiledMMAINS4_8MMA_AtomIJNS4_4SM904GMMA25MMA_64x64x16_F32F16F16_SSILNSN_5MajorE0ELSP_0ELNSN_7ScaleInE1ELSQ_1EEEEEENS4_6LayoutISC_NS5_IJNSA_ILi0EEESU_SU_EEEEENS5_IJNS4_10UnderscoreESX_SX_EEEEENS4_13SM90_TMA_LOADENS4_14ComposedLayoutINS4_7SwizzleILi2ELi4ELi3EEENS4_18smem_ptr_flag_bitsILi16EEENST_INS5_IJNSA_ILi8EEESG_EEENS5_IJSG_SB_EEEEEEEvNS4_8identityES10_S1A_vS1B_EENS_8epilogue10collective6detail29Sm90TmaWarpSpecializedAdapterINS1E_15DefaultEpilogueISI_SJ_SJ_NS1D_6thread17LinearCombinationISI_Li1EffLNS1I_9ScaleType4KindE0ELNS_15FloatRoundStyleE2ESI_EENS1_15EpilogueDefaultEEEEEvvEEEEvNT_6ParamsE)
        /*0014*/ 	.word	0x00000008


	//----- nvinfo : EIATTR_MIN_STACK_SIZE
	.align		4
.L_17:
        /*0018*/ 	.byte	0x04, 0x12
        /*001a*/ 	.short	(.L_19 - .L_18)
	.align		4
.L_18:
        /*001c*/ 	.word	index@(_ZN7cutlass13device_kernelINS_4gemm6kernel13GemmUniversalIN4cute5tupleIJiiiiEEENS1_10collective13CollectiveMmaINS1_34MainloopSm90TmaGmmaWarpSpecializedILi28ENS5_IJNS4_1CILi1EEESB_SB_EEENS1_32KernelTmaWarpSpecializedPingpongEEENS5_IJNSA_ILi64EEESF_NSA_ILi32EEEEEENS_6half_tENS5_IJlSB_lEEESI_SJ_NS4_8TiledMMAINS4_8MMA_AtomIJNS4_4SM904GMMA25MMA_64x64x16_F32F16F16_SSILNSN_5MajorE0ELSP_0ELNSN_7ScaleInE1ELSQ_1EEEEEENS4_6LayoutISC_NS5_IJNSA_ILi0EEESU_SU_EEEEENS5_IJNS4_10UnderscoreESX_SX_EEEEENS4_13SM90_TMA_LOADENS4_14ComposedLayoutINS4_7SwizzleILi2ELi4ELi3EEENS4_18smem_ptr_flag_bitsILi16EEENST_INS5_IJNSA_ILi8EEESG_EEENS5_IJSG_SB_EEEEEEEvNS4_8identityES10_S1A_vS1B_EENS_8epilogue10collective6detail29Sm90TmaWarpSpecializedAdapterINS1E_15DefaultEpilogueISI_SJ_SJ_NS1D_6thread17LinearCombinationISI_Li1EffLNS1I_9ScaleType4KindE0ELNS_15FloatRoundStyleE2ESI_EENS1_15EpilogueDefaultEEEEEvvEEEEvNT_6ParamsE)
        /*0020*/ 	.word	0x00000008
.L_19:


//--------------------- .nv.compat                --------------------------
	.section	.nv.compat,"",@"SHT_CUDA_COMPAT_INFO"
	.align	4
        /*0000*/ 	.byte	0x02, 0x09, 0x01, 0x00, 0x02, 0x02, 0x04, 0x00, 0x02, 0x05, 0x05, 0x00, 0x03, 0x07, 0x01, 0x01
        /*0010*/ 	.byte	0x02, 0x03, 0x01, 0x00, 0x02, 0x06, 0x01, 0x00, 0x04, 0x0b, 0x08, 0x00, 0x00, 0x00, 0x00, 0x00
        /*0020*/ 	.byte	0x00, 0x00, 0x00, 0x00


//--------------------- .nv.info._ZN7cutlass13device_kernelINS_4gemm6kernel13GemmUniversalIN4cute5tupleIJiiiiEEENS1_10collective13CollectiveMmaINS1_34MainloopSm90TmaGmmaWarpSpecializedILi28ENS5_IJNS4_1CILi1EEESB_SB_EEENS1_32KernelTmaWarpSpecializedPingpongEEENS5_IJNSA_ILi64EEESF_NSA_ILi32EEEEEENS_6half_tENS5_IJlSB_lEEESI_SJ_NS4_8TiledMMAINS4_8MMA_AtomIJNS4_4SM904GMMA25MMA_64x64x16_F32F16F16_SSILNSN_5MajorE0ELSP_0ELNSN_7ScaleInE1ELSQ_1EEEEEENS4_6LayoutISC_NS5_IJNSA_ILi0EEESU_SU_EEEEENS5_IJNS4_10UnderscoreESX_SX_EEEEENS4_13SM90_TMA_LOADENS4_14ComposedLayoutINS4_7SwizzleILi2ELi4ELi3EEENS4_18smem_ptr_flag_bitsILi16EEENST_INS5_IJNSA_ILi8EEESG_EEENS5_IJSG_SB_EEEEEEEvNS4_8identityES10_S1A_vS1B_EENS_8epilogue10collective6detail29Sm90TmaWarpSpecializedAdapterINS1E_15DefaultEpilogueISI_SJ_SJ_NS1D_6thread17LinearCombinationISI_Li1EffLNS1I_9ScaleType4KindE0ELNS_15FloatRoundStyleE2ESI_EENS1_15EpilogueDefaultEEEEEvvEEEEvNT_6ParamsE --------------------------
	.section	.nv.info._ZN7cutlass13device_kernelINS_4gemm6kernel13GemmUniversalIN4cute5tupleIJiiiiEEENS1_10collective13CollectiveMmaINS1_34MainloopSm90TmaGmmaWarpSpecializedILi28ENS5_IJNS4_1CILi1EEESB_SB_EEENS1_32KernelTmaWarpSpecializedPingpongEEENS5_IJNSA_ILi64EEESF_NSA_ILi32EEEEEENS_6half_tENS5_IJlSB_lEEESI_SJ_NS4_8TiledMMAINS4_8MMA_AtomIJNS4_4SM904GMMA25MMA_64x64x16_F32F16F16_SSILNSN_5MajorE0ELSP_0ELNSN_7ScaleInE1ELSQ_1EEEEEENS4_6LayoutISC_NS5_IJNSA_ILi0EEESU_SU_EEEEENS5_IJNS4_10UnderscoreESX_SX_EEEEENS4_13SM90_TMA_LOADENS4_14ComposedLayoutINS4_7SwizzleILi2ELi4ELi3EEENS4_18smem_ptr_flag_bitsILi16EEENST_INS5_IJNSA_ILi8EEESG_EEENS5_IJSG_SB_EEEEEEEvNS4_8identityES10_S1A_vS1B_EENS_8epilogue10collective6detail29Sm90TmaWarpSpecializedAdapterINS1E_15DefaultEpilogueISI_SJ_SJ_NS1D_6thread17LinearCombinationISI_Li1EffLNS1I_9ScaleType4KindE0ELNS_15FloatRoundStyleE2ESI_EENS1_15EpilogueDefaultEEEEEvvEEEEvNT_6ParamsE,"",@"SHT_CUDA_INFO"
	.sectionflags	@""
	.align	4


	//----- nvinfo : EIATTR_CUDA_API_VERSION
	.align		4
        /*0000*/ 	.byte	0x04, 0x37
        /*0002*/ 	.short	(.L_21 - .L_20)
.L_20:
        /*0004*/ 	.word	0x00000082


	//----- nvinfo : EIATTR_KPARAM_INFO
	.align		4
.L_21:
        /*0008*/ 	.byte	0x04, 0x17
        /*000a*/ 	.short	(.L_23 - .L_22)
.L_22:
        /*000c*/ 	.word	0x00000000
        /*0010*/ 	.short	0x0000
        /*0012*/ 	.short	0x0070
        /*0014*/ 	.byte	0x00, 0xf0, 0x01, 0x10


	//----- nvinfo : EIATTR_SPARSE_MMA_MASK
	.align		4
.L_23:
        /*0018*/ 	.byte	0x03, 0x50
        /*001a*/ 	.short	0x0000


	//----- nvinfo : EIATTR_MAXREG_COUNT
	.align		4
        /*001c*/ 	.byte	0x03, 0x1b
        /*001e*/ 	.short	0x00a8


	//----- nvinfo : EIATTR_NUM_BARRIERS
	.align		4
        /*0020*/ 	.byte	0x02, 0x4c
        /*0022*/ 	.byte	0x01
	.zero		1


	//----- nvinfo : EIATTR_EXTERNS
	.align		4
        /*0024*/ 	.byte	0x04, 0x0f
        /*0026*/ 	.short	(.L_25 - .L_24)


	//   ....[0]....
	.align		4
.L_24:
        /*0028*/ 	.word	index@(__assertfail)


	//----- nvinfo : EIATTR_ANNOTATIONS
	.align		4
.L_25:
        /*002c*/ 	.byte	0x04, 0x55
        /*002e*/ 	.short	(.L_27 - .L_26)


	//   ....[0]....
.L_26:
        /*0030*/ 	.word	0x00000001
        /*0034*/ 	.byte	0x00, 0x0e, 0x00, 0x00, 0x01, 0x00, 0x00, 0x00, 0x20, 0x44, 0x00, 0x00, 0x01, 0x00, 0x00, 0x00
        /*0044*/ 	.byte	0x10, 0x50, 0x00, 0x00


	//----- nvinfo : EIATTR_MERCURY_ISA_VERSION
	.align		4
.L_27:
        /*0048*/ 	.byte	0x03, 0x5f
        /*004a*/ 	.short	0x0101


	//----- nvinfo : EIATTR_INT_WARP_WIDE_INSTR_OFFSETS
	.align		4
        /*004c*/ 	.byte	0x04, 0x31
        /*004e*/ 	.short	(.L_29 - .L_28)


	//   ....[0]....
.L_28:
        /*0050*/ 	.word	0x00000710


	//   ....[1]....
        /*0054*/ 	.word	0x00000730


	//   ....[2]....
        /*0058*/ 	.word	0x000007b0


	//   ....[3]....
        /*005c*/ 	.word	0x000007c0


	//   ....[4]....
        /*0060*/ 	.word	0x000007d0


	//   ....[5]....
        /*0064*/ 	.word	0x000007f0


	//   ....[6]....
        /*0068*/ 	.word	0x00000880


	//   ....[7]....
        /*006c*/ 	.word	0x000008a0


	//----- nvinfo : EIATTR_COOP_GROUP_MASK_REGIDS
	.align		4
.L_29:
        /*0070*/ 	.byte	0x04, 0x29
        /*0072*/ 	.short	(.L_31 - .L_30)


	//   ....[0]....
.L_30:
        /*0074*/ 	.word	0xffffffff


	//   ....[1]....
        /*0078*/ 	.word	0xffffffff


	//   ....[2]....
        /*007c*/ 	.word	0xffffffff


	//   ....[3]....
        /*0080*/ 	.word	0xffffffff


	//   ....[4]....
        /*0084*/ 	.word	0xffffffff


	//   ....[5]....
        /*0088*/ 	.word	0xffffffff


	//----- nvinfo : EIATTR_COOP_GROUP_INSTR_OFFSETS
	.align		4
.L_31:
        /*008c*/ 	.byte	0x04, 0x28
        /*008e*/ 	.short	(.L_33 - .L_32)


	//   ....[0]....
.L_32:
        /*0090*/ 	.word	0x00000070


	//   ....[1]....
        /*0094*/ 	.word	0x00000080


	//   ....[2]....
        /*0098*/ 	.word	0x00000140


	//   ....[3]....
        /*009c*/ 	.word	0x00000600


	//   ....[4]....
        /*00a0*/ 	.word	0x00000640


	//   ....[5]....
        /*00a4*/ 	.word	0x00000690


	//----- nvinfo : EIATTR_REG_RECONFIG
	.align		4
.L_33:
        /*00a8*/ 	.byte	0x01, 0x54
	.zero		2


	//----- nvinfo : EIATTR_SYSCALL_OFFSETS
	.align		4
        /*00ac*/ 	.byte	0x04, 0x46
        /*00ae*/ 	.short	(.L_35 - .L_34)


	//   ....[0]....
.L_34:
        /*00b0*/ 	.word	0x00001930


	//----- nvinfo : EIATTR_MBARRIER_INSTR_OFFSETS
	.align		4
.L_35:
        /*00b4*/ 	.byte	0x04, 0x39
        /*00b6*/ 	.short	(.L_37 - .L_36)


	//   ....[0]....
.L_36:
        /*00b8*/ 	.word	0x00000260
        /*00bc*/ 	.word	0x000000ff
        /*00c0*/ 	.word	0x00000000
        /*00c4*/ 	.short	0x0100
        /*00c6*/ 	.byte	0x08
	.zero		1


	//   ....[1]....
        /*00c8*/ 	.word	0x00000270
        /*00cc*/ 	.word	0x000000ff
        /*00d0*/ 	.word	0x000000e0
        /*00d4*/ 	.short	0x0100
        /*00d6*/ 	.byte	0x08
	.zero		1


	//   ....[2]....
        /*00d8*/ 	.word	0x00000280
        /*00dc*/ 	.word	0x000000ff
        /*00e0*/ 	.word	0x00000008
        /*00e4*/ 	.short	0x0100
        /*00e6*/ 	.byte	0x08
	.zero		1


	//   ....[3]....
        /*00e8*/ 	.word	0x00000290
        /*00ec*/ 	.word	0x000000ff
        /*00f0*/ 	.word	0x000000e8
        /*00f4*/ 	.short	0x0100
        /*00f6*/ 	.byte	0x08
	.zero		1


	//   ....[4]....
        /*00f8*/ 	.word	0x000002a0
        /*00fc*/ 	.word	0x000000ff
        /*0100*/ 	.word	0x00000010
        /*0104*/ 	.short	0x0100
        /*0106*/ 	.byte	0x08
	.zero		1


	//   ....[5]....
        /*0108*/ 	.word	0x000002b0
        /*010c*/ 	.word	0x000000ff
        /*0110*/ 	.word	0x000000f0
        /*0114*/ 	.short	0x0100
        /*0116*/ 	.byte	0x08
	.zero		1


	//   ....[6]....
        /*0118*/ 	.word	0x000002c0
        /*011c*/ 	.word	0x000000ff
        /*0120*/ 	.word	0x00000018
        /*0124*/ 	.short	0x0100
        /*0126*/ 	.byte	0x08
	.zero		1


	//   ....[7]....
        /*0128*/ 	.word	0x000002d0
        /*012c*/ 	.word	0x000000ff
        /*0130*/ 	.word	0x000000f8
        /*0134*/ 	.short	0x0100
        /*0136*/ 	.byte	0x08
	.zero		1


	//   ....[8]....
        /*0138*/ 	.word	0x000002e0
        /*013c*/ 	.word	0x000000ff
        /*0140*/ 	.word	0x00000020
        /*0144*/ 	.short	0x0100
        /*0146*/ 	.byte	0x08
	.zero		1


	//   ....[9]....
        /*0148*/ 	.word	0x000002f0
        /*014c*/ 	.word	0x000000ff
        /*0150*/ 	.word	0x00000100
        /*0154*/ 	.short	0x0100
        /*0156*/ 	.byte	0x08
	.zero		1


	//   ....[10]....
        /*0158*/ 	.word	0x00000300
        /*015c*/ 	.word	0x000000ff
        /*0160*/ 	.word	0x00000028
        /*0164*/ 	.short	0x0100
        /*0166*/ 	.byte	0x08
	.zero		1


	//   ....[11]....
        /*0168*/ 	.word	0x00000310
        /*016c*/ 	.word	0x000000ff
        /*0170*/ 	.word	0x00000108
        /*0174*/ 	.short	0x0100
        /*0176*/ 	.byte	0x08
	.zero		1


	//   ....[12]....
        /*0178*/ 	.word	0x00000320
        /*017c*/ 	.word	0x000000ff
        /*0180*/ 	.word	0x00000030
        /*0184*/ 	.short	0x0100
        /*0186*/ 	.byte	0x08
	.zero		1


	//   ....[13]....
        /*0188*/ 	.word	0x00000330
        /*018c*/ 	.word	0x000000ff
        /*0190*/ 	.word	0x00000110
        /*0194*/ 	.short	0x0100
        /*0196*/ 	.byte	0x08
	.zero		1


	//   ....[14]....
        /*0198*/ 	.word	0x00000340
        /*019c*/ 	.word	0x000000ff
        /*01a0*/ 	.word	0x00000038
        /*01a4*/ 	.short	0x0100
        /*01a6*/ 	.byte	0x08
	.zero		1


	//   ....[15]....
        /*01a8*/ 	.word	0x00000350
        /*01ac*/ 	.word	0x000000ff
        /*01b0*/ 	.word	0x00000118
        /*01b4*/ 	.short	0x0100
        /*01b6*/ 	.byte	0x08
	.zero		1


	//   ....[16]....
        /*01b8*/ 	.word	0x00000360
        /*01bc*/ 	.word	0x000000ff
        /*01c0*/ 	.word	0x00000040
        /*01c4*/ 	.short	0x0100
        /*01c6*/ 	.byte	0x08
	.zero		1


	//   ....[17]....
        /*01c8*/ 	.word	0x00000370
        /*01cc*/ 	.word	0x000000ff
        /*01d0*/ 	.word	0x00000120
        /*01d4*/ 	.short	0x0100
        /*01d6*/ 	.byte	0x08
	.zero		1


	//   ....[18]....
        /*01d8*/ 	.word	0x00000380
        /*01dc*/ 	.word	0x000000ff
        /*01e0*/ 	.word	0x00000048
        /*01e4*/ 	.short	0x0100
        /*01e6*/ 	.byte	0x08
	.zero		1


	//   ....[19]....
        /*01e8*/ 	.word	0x00000390
        /*01ec*/ 	.word	0x000000ff
        /*01f0*/ 	.word	0x00000128
        /*01f4*/ 	.short	0x0100
        /*01f6*/ 	.byte	0x08
	.zero		1


	//   ....[20]....
        /*01f8*/ 	.word	0x000003a0
        /*01fc*/ 	.word	0x000000ff
        /*0200*/ 	.word	0x00000050
        /*0204*/ 	.short	0x0100
        /*0206*/ 	.byte	0x08
	.zero		1


	//   ....[21]....
        /*0208*/ 	.word	0x000003b0
        /*020c*/ 	.word	0x000000ff
        /*0210*/ 	.word	0x00000130
        /*0214*/ 	.short	0x0100
        /*0216*/ 	.byte	0x08
	.zero		1


	//   ....[22]....
        /*0218*/ 	.word	0x000003c0
        /*021c*/ 	.word	0x000000ff
        /*0220*/ 	.word	0x00000058
        /*0224*/ 	.short	0x0100
        /*0226*/ 	.byte	0x08
	.zero		1


	//   ....[23]....
        /*0228*/ 	.word	0x000003d0
        /*022c*/ 	.word	0x000000ff
        /*0230*/ 	.word	0x00000138
        /*0234*/ 	.short	0x0100
        /*0236*/ 	.byte	0x08
	.zero		1


	//   ....[24]....
        /*0238*/ 	.word	0x000003e0
        /*023c*/ 	.word	0x000000ff
        /*0240*/ 	.word	0x00000060
        /*0244*/ 	.short	0x0100
        /*0246*/ 	.byte	0x08
	.zero		1


	//   ....[25]....
        /*0248*/ 	.word	0x000003f0
        /*024c*/ 	.word	0x000000ff
        /*0250*/ 	.word	0x00000140
        /*0254*/ 	.short	0x0100
        /*0256*/ 	.byte	0x08
	.zero		1


	//   ....[26]....
        /*0258*/ 	.word	0x00000400
        /*025c*/ 	.word	0x000000ff
        /*0260*/ 	.word	0x00000068
        /*0264*/ 	.short	0x0100
        /*0266*/ 	.byte	0x08
	.zero		1


	//   ....[27]....
        /*0268*/ 	.word	0x00000410
        /*026c*/ 	.word	0x000000ff
        /*0270*/ 	.word	0x00000148
        /*0274*/ 	.short	0x0100
        /*0276*/ 	.byte	0x08
	.zero		1


	//   ....[28]....
        /*0278*/ 	.word	0x00000420
        /*027c*/ 	.word	0x000000ff
        /*0280*/ 	.word	0x00000070
        /*0284*/ 	.short	0x0100
        /*0286*/ 	.byte	0x08
	.zero		1


	//   ....[29]....
        /*0288*/ 	.word	0x00000430
        /*028c*/ 	.word	0x000000ff
        /*0290*/ 	.word	0x00000150
        /*0294*/ 	.short	0x0100
        /*0296*/ 	.byte	0x08
	.zero		1


	//   ....[30]....
        /*0298*/ 	.word	0x00000440
        /*029c*/ 	.word	0x000000ff
        /*02a0*/ 	.word	0x00000078
        /*02a4*/ 	.short	0x0100
        /*02a6*/ 	.byte	0x08
	.zero		1


	//   ....[31]....
        /*02a8*/ 	.word	0x00000450
        /*02ac*/ 	.word	0x000000ff
        /*02b0*/ 	.word	0x00000158
        /*02b4*/ 	.short	0x0100
        /*02b6*/ 	.byte	0x08
	.zero		1


	//   ....[32]....
        /*02b8*/ 	.word	0x00000460
        /*02bc*/ 	.word	0x000000ff
        /*02c0*/ 	.word	0x00000080
        /*02c4*/ 	.short	0x0100
        /*02c6*/ 	.byte	0x08
	.zero		1


	//   ....[33]....
        /*02c8*/ 	.word	0x00000470
        /*02cc*/ 	.word	0x000000ff
        /*02d0*/ 	.word	0x00000160
        /*02d4*/ 	.short	0x0100
        /*02d6*/ 	.byte	0x08
	.zero		1


	//   ....[34]....
        /*02d8*/ 	.word	0x00000480
        /*02dc*/ 	.word	0x000000ff
        /*02e0*/ 	.word	0x00000088
        /*02e4*/ 	.short	0x0100
        /*02e6*/ 	.byte	0x08
	.zero		1


	//   ....[35]....
        /*02e8*/ 	.word	0x00000490
        /*02ec*/ 	.word	0x000000ff
        /*02f0*/ 	.word	0x00000168
        /*02f4*/ 	.short	0x0100
        /*02f6*/ 	.byte	0x08
	.zero		1


	//   ....[36]....
        /*02f8*/ 	.word	0x000004a0
        /*02fc*/ 	.word	0x000000ff
        /*0300*/ 	.word	0x00000090
        /*0304*/ 	.short	0x0100
        /*0306*/ 	.byte	0x08
	.zero		1


	//   ....[37]....
        /*0308*/ 	.word	0x000004b0
        /*030c*/ 	.word	0x000000ff
        /*0310*/ 	.word	0x00000170
        /*0314*/ 	.short	0x0100
        /*0316*/ 	.byte	0x08
	.zero		1


	//   ....[38]....
        /*0318*/ 	.word	0x000004c0
        /*031c*/ 	.word	0x000000ff
        /*0320*/ 	.word	0x00000098
        /*0324*/ 	.short	0x0100
        /*0326*/ 	.byte	0x08
	.zero		1


	//   ....[39]....
        /*0328*/ 	.word	0x000004d0
        /*032c*/ 	.word	0x000000ff
        /*0330*/ 	.word	0x00000178
        /*0334*/ 	.short	0x0100
        /*0336*/ 	.byte	0x08
	.zero		1


	//   ....[40]....
        /*0338*/ 	.word	0x000004e0
        /*033c*/ 	.word	0x000000ff
        /*0340*/ 	.word	0x000000a0
        /*0344*/ 	.short	0x0100
        /*0346*/ 	.byte	0x08
	.zero		1


	//   ....[41]....
        /*0348*/ 	.word	0x000004f0
        /*034c*/ 	.word	0x000000ff
        /*0350*/ 	.word	0x00000180
        /*0354*/ 	.short	0x0100
        /*0356*/ 	.byte	0x08
	.zero		1


	//   ....[42]....
        /*0358*/ 	.word	0x00000500
        /*035c*/ 	.word	0x000000ff
        /*0360*/ 	.word	0x000000a8
        /*0364*/ 	.short	0x0100
        /*0366*/ 	.byte	0x08
	.zero		1


	//   ....[43]....
        /*0368*/ 	.word	0x00000510
        /*036c*/ 	.word	0x000000ff
        /*0370*/ 	.word	0x00000188
        /*0374*/ 	.short	0x0100
        /*0376*/ 	.byte	0x08
	.zero		1


	//   ....[44]....
        /*0378*/ 	.word	0x00000520
        /*037c*/ 	.word	0x000000ff
        /*0380*/ 	.word	0x000000b0
        /*0384*/ 	.short	0x0100
        /*0386*/ 	.byte	0x08
	.zero		1


	//   ....[45]....
        /*0388*/ 	.word	0x00000530
        /*038c*/ 	.word	0x000000ff
        /*0390*/ 	.word	0x00000190
        /*0394*/ 	.short	0x0100
        /*0396*/ 	.byte	0x08
	.zero		1


	//   ....[46]....
        /*0398*/ 	.word	0x00000540
        /*039c*/ 	.word	0x000000ff
        /*03a0*/ 	.word	0x000000b8
        /*03a4*/ 	.short	0x0100
        /*03a6*/ 	.byte	0x08
	.zero		1


	//   ....[47]....
        /*03a8*/ 	.word	0x00000550
        /*03ac*/ 	.word	0x000000ff
        /*03b0*/ 	.word	0x00000198
        /*03b4*/ 	.short	0x0100
        /*03b6*/ 	.byte	0x08
	.zero		1


	//   ....[48]....
        /*03b8*/ 	.word	0x00000560
        /*03bc*/ 	.word	0x000000ff
        /*03c0*/ 	.word	0x000000c0
        /*03c4*/ 	.short	0x0100
        /*03c6*/ 	.byte	0x08
	.zero		1


	//   ....[49]....
        /*03c8*/ 	.word	0x00000570
        /*03cc*/ 	.word	0x000000ff
        /*03d0*/ 	.word	0x000001a0
        /*03d4*/ 	.short	0x0100
        /*03d6*/ 	.byte	0x08
	.zero		1


	//   ....[50]....
        /*03d8*/ 	.word	0x00000580
        /*03dc*/ 	.word	0x000000ff
        /*03e0*/ 	.word	0x000000c8
        /*03e4*/ 	.short	0x0100
        /*03e6*/ 	.byte	0x08
	.zero		1


	//   ....[51]....
        /*03e8*/ 	.word	0x00000590
        /*03ec*/ 	.word	0x000000ff
        /*03f0*/ 	.word	0x000001a8
        /*03f4*/ 	.short	0x0100
        /*03f6*/ 	.byte	0x08
	.zero		1


	//   ....[52]....
        /*03f8*/ 	.word	0x000005a0
        /*03fc*/ 	.word	0x000000ff
        /*0400*/ 	.word	0x000000d0
        /*0404*/ 	.short	0x0100
        /*0406*/ 	.byte	0x08
	.zero		1


	//   ....[53]....
        /*0408*/ 	.word	0x000005b0
        /*040c*/ 	.word	0x000000ff
        /*0410*/ 	.word	0x000001b0
        /*0414*/ 	.short	0x0100
        /*0416*/ 	.byte	0x08
	.zero		1


	//   ....[54]....
        /*0418*/ 	.word	0x000005c0
        /*041c*/ 	.word	0x000000ff
        /*0420*/ 	.word	0x000000d8
        /*0424*/ 	.short	0x0100
        /*0426*/ 	.byte	0x08
	.zero		1


	//   ....[55]....
        /*0428*/ 	.word	0x000005d0
        /*042c*/ 	.word	0x000000ff
        /*0430*/ 	.word	0x000001b8
        /*0434*/ 	.short	0x0100
        /*0436*/ 	.byte	0x08
	.zero		1


	//   ....[56]....
        /*0438*/ 	.word	0x000008e0
        /*043c*/ 	.word	0x000000ff
        /*0440*/ 	.word	0x000001f0
        /*0444*/ 	.short	0x0100
        /*0446*/ 	.byte	0x08
	.zero		1


	//   ....[57]....
        /*0448*/ 	.word	0x00000950
        /*044c*/ 	.word	0x000000ff
        /*0450*/ 	.word	0x000001f8
        /*0454*/ 	.short	0x0100
        /*0456*/ 	.byte	0x08
	.zero		1


	//   ....[58]....
        /*0458*/ 	.word	0x00000970
        /*045c*/ 	.word	0x000000ff
        /*0460*/ 	.word	0x000001d0
        /*0464*/ 	.short	0x0100
        /*0466*/ 	.byte	0x09
	.zero		1


	//   ....[59]....
        /*0468*/ 	.word	0x00000980
        /*046c*/ 	.word	0x000000ff
        /*0470*/ 	.word	0x000001d8
        /*0474*/ 	.short	0x0100
        /*0476*/ 	.byte	0x09
	.zero		1


	//   ....[60]....
        /*0478*/ 	.word	0x00000990
        /*047c*/ 	.word	0x000000ff
        /*0480*/ 	.word	0x000001e0
        /*0484*/ 	.short	0x0100
        /*0486*/ 	.byte	0x09
	.zero		1


	//   ....[61]....
        /*0488*/ 	.word	0x000009a0
        /*048c*/ 	.word	0x000000ff
        /*0490*/ 	.word	0x000001e8
        /*0494*/ 	.short	0x0100
        /*0496*/ 	.byte	0x09
	.zero		1


	//   ....[62]....
        /*0498*/ 	.word	0x00001810
        /*049c*/ 	.word	0x0000003d
        /*04a0*/ 	.word	0x00000000
        /*04a4*/ 	.short	0x010a
        /*04a6*/ 	.byte	0x2a
	.zero		1


	//   ....[63]....
        /*04a8*/ 	.word	0x000019b0
        /*04ac*/ 	.word	0x00000003
        /*04b0*/ 	.word	0x00000000
        /*04b4*/ 	.short	0x010a
        /*04b6*/ 	.byte	0x3f
	.zero		1


	//   ....[64]....
        /*04b8*/ 	.word	0x000019f0
        /*04bc*/ 	.word	0x00000003
        /*04c0*/ 	.word	0x00000000
        /*04c4*/ 	.short	0x010a
        /*04c6*/ 	.byte	0x3f
	.zero		1


	//   ....[65]....
        /*04c8*/ 	.word	0x00001bf0
        /*04cc*/ 	.word	0x000000ff
        /*04d0*/ 	.word	0x00000000
        /*04d4*/ 	.short	0x010a
        /*04d6*/ 	.byte	0x04
	.zero		1


	//   ....[66]....
        /*04d8*/ 	.word	0x00001c30
        /*04dc*/ 	.word	0x000000ff
        /*04e0*/ 	.word	0x00000000
        /*04e4*/ 	.short	0x010a
        /*04e6*/ 	.byte	0x04
	.zero		1


	//   ....[67]....
        /*04e8*/ 	.word	0x00001d90
        /*04ec*/ 	.word	0x000000ff
        /*04f0*/ 	.word	0x00000000
        /*04f4*/ 	.short	0x0101
        /*04f6*/ 	.byte	0x04
	.zero		1


	//   ....[68]....
        /*04f8*/ 	.word	0x00001e80
        /*04fc*/ 	.word	0x0000003e
        /*0500*/ 	.word	0x00000000
        /*0504*/ 	.short	0x0101
        /*0506*/ 	.byte	0x2f
	.zero		1


	//   ....[69]....
        /*0508*/ 	.word	0x00001f50
        /*050c*/ 	.word	0x000000ff
        /*0510*/ 	.word	0x00000000
        /*0514*/ 	.short	0x0101
        /*0516*/ 	.byte	0x04
	.zero		1


	//   ....[70]....
        /*0518*/ 	.word	0x00002000
        /*051c*/ 	.word	0x0000003d
        /*0520*/ 	.word	0x00000010
        /*0524*/ 	.short	0x010a
        /*0526*/ 	.byte	0x2a
	.zero		1


	//   ....[71]....
        /*0528*/ 	.word	0x00004440
        /*052c*/ 	.word	0x00000040
        /*0530*/ 	.word	0x00000000
        /*0534*/ 	.short	0x0101
        /*0536*/ 	.byte	0x2f
	.zero		1


	//   ....[72]....
        /*0538*/ 	.word	0x00004da0
        /*053c*/ 	.word	0x0000000a
        /*0540*/ 	.word	0x000000e0
        /*0544*/ 	.short	0x010a
        /*0546*/ 	.byte	0x3f
	.zero		1


	//   ....[73]....
        /*0548*/ 	.word	0x00005130
        /*054c*/ 	.word	0x00000002
        /*0550*/ 	.word	0x000001f8
        /*0554*/ 	.short	0x0101
        /*0556*/ 	.byte	0x3f
	.zero		1


	//   ....[74]....
        /*0558*/ 	.word	0x000058a0
        /*055c*/ 	.word	0x00000007
        /*0560*/ 	.word	0x00000000
        /*0564*/ 	.short	0x010a
        /*0566*/ 	.byte	0x3f
	.zero		1


	//   ....[75]....
        /*0568*/ 	.word	0x00005920
        /*056c*/ 	.word	0x00000009
        /*0570*/ 	.word	0x00000000
        /*0574*/ 	.short	0x010a
        /*0576*/ 	.byte	0x3f
	.zero		1


	//   ....[76]....
        /*0578*/ 	.word	0x000059b0
        /*057c*/ 	.word	0x00000006
        /*0580*/ 	.word	0x00000000
        /*0584*/ 	.short	0x010a
        /*0586*/ 	.byte	0x3f
	.zero		1


	//   ....[77]....
        /*0588*/ 	.word	0x00005a40
        /*058c*/ 	.word	0x00000009
        /*0590*/ 	.word	0x00000000
        /*0594*/ 	.short	0x010a
        /*0596*/ 	.byte	0x3f
	.zero		1


	//   ....[78]....
        /*0598*/ 	.word	0x00005ad0
        /*059c*/ 	.word	0x00000006
        /*05a0*/ 	.word	0x00000000
        /*05a4*/ 	.short	0x010a
        /*05a6*/ 	.byte	0x3f
	.zero		1


	//   ....[79]....
        /*05a8*/ 	.word	0x00005b60
        /*05ac*/ 	.word	0x00000009
        /*05b0*/ 	.word	0x00000000
        /*05b4*/ 	.short	0x010a
        /*05b6*/ 	.byte	0x3f
	.zero		1


	//   ....[80]....
        /*05b8*/ 	.word	0x00005bf0
        /*05bc*/ 	.word	0x00000006
        /*05c0*/ 	.word	0x00000000
        /*05c4*/ 	.short	0x010a
        /*05c6*/ 	.byte	0x3f
	.zero		1


	//   ....[81]....
        /*05c8*/ 	.word	0x00005c80
        /*05cc*/ 	.word	0x00000009
        /*05d0*/ 	.word	0x00000000
        /*05d4*/ 	.short	0x010a
        /*05d6*/ 	.byte	0x3f
	.zero		1


	//   ....[82]....
        /*05d8*/ 	.word	0x00005d10
        /*05dc*/ 	.word	0x00000006
        /*05e0*/ 	.word	0x00000000
        /*05e4*/ 	.short	0x010a
        /*05e6*/ 	.byte	0x3f
	.zero		1


	//   ....[83]....
        /*05e8*/ 	.word	0x00005da0
        /*05ec*/ 	.word	0x00000009
        /*05f0*/ 	.word	0x00000000
        /*05f4*/ 	.short	0x010a
        /*05f6*/ 	.byte	0x3f
	.zero		1


	//   ....[84]....
        /*05f8*/ 	.word	0x00005e30
        /*05fc*/ 	.word	0x00000006
        /*0600*/ 	.word	0x00000000
        /*0604*/ 	.short	0x010a
        /*0606*/ 	.byte	0x3f
	.zero		1


	//   ....[85]....
        /*0608*/ 	.word	0x00005ec0
        /*060c*/ 	.word	0x00000009
        /*0610*/ 	.word	0x00000000
        /*0614*/ 	.short	0x010a
        /*0616*/ 	.byte	0x3f
	.zero		1


	//   ....[86]....
        /*0618*/ 	.word	0x00005f50
        /*061c*/ 	.word	0x00000006
        /*0620*/ 	.word	0x00000000
        /*0624*/ 	.short	0x010a
        /*0626*/ 	.byte	0x3f
	.zero		1


	//   ....[87]....
        /*0628*/ 	.word	0x00005fe0
        /*062c*/ 	.word	0x00000009
        /*0630*/ 	.word	0x00000000
        /*0634*/ 	.short	0x010a
        /*0636*/ 	.byte	0x3f
	.zero		1


	//   ....[88]....
        /*0638*/ 	.word	0x00006070
        /*063c*/ 	.word	0x00000006
        /*0640*/ 	.word	0x00000000
        /*0644*/ 	.short	0x010a
        /*0646*/ 	.byte	0x3f
	.zero		1


	//   ....[89]....
        /*0648*/ 	.word	0x00006100
        /*064c*/ 	.word	0x00000009
        /*0650*/ 	.word	0x00000000
        /*0654*/ 	.short	0x010a
        /*0656*/ 	.byte	0x3f
	.zero		1


	//   ....[90]....
        /*0658*/ 	.word	0x00006190
        /*065c*/ 	.word	0x00000006
        /*0660*/ 	.word	0x00000000
        /*0664*/ 	.short	0x010a
        /*0666*/ 	.byte	0x3f
	.zero		1


	//   ....[91]....
        /*0668*/ 	.word	0x00006220
        /*066c*/ 	.word	0x00000009
        /*0670*/ 	.word	0x00000000
        /*0674*/ 	.short	0x010a
        /*0676*/ 	.byte	0x3f
	.zero		1


	//   ....[92]....
        /*0678*/ 	.word	0x000062b0
        /*067c*/ 	.word	0x00000006
        /*0680*/ 	.word	0x00000000
        /*0684*/ 	.short	0x010a
        /*0686*/ 	.byte	0x3f
	.zero		1


	//   ....[93]....
        /*0688*/ 	.word	0x00006340
        /*068c*/ 	.word	0x00000009
        /*0690*/ 	.word	0x00000000
        /*0694*/ 	.short	0x010a
        /*0696*/ 	.byte	0x3f
	.zero		1


	//   ....[94]....
        /*0698*/ 	.word	0x000063d0
        /*069c*/ 	.word	0x00000006
        /*06a0*/ 	.word	0x00000000
        /*06a4*/ 	.short	0x010a
        /*06a6*/ 	.byte	0x3f
	.zero		1


	//   ....[95]....
        /*06a8*/ 	.word	0x00006460
        /*06ac*/ 	.word	0x00000009
        /*06b0*/ 	.word	0x00000000
        /*06b4*/ 	.short	0x010a
        /*06b6*/ 	.byte	0x3f
	.zero		1


	//   ....[96]....
        /*06b8*/ 	.word	0x000064f0
        /*06bc*/ 	.word	0x00000006
        /*06c0*/ 	.word	0x00000000
        /*06c4*/ 	.short	0x010a
        /*06c6*/ 	.byte	0x3f
	.zero		1


	//   ....[97]....
        /*06c8*/ 	.word	0x00006580
        /*06cc*/ 	.word	0x00000009
        /*06d0*/ 	.word	0x00000000
        /*06d4*/ 	.short	0x010a
        /*06d6*/ 	.byte	0x3f
	.zero		1


	//   ....[98]....
        /*06d8*/ 	.word	0x00006610
        /*06dc*/ 	.word	0x00000006
        /*06e0*/ 	.word	0x00000000
        /*06e4*/ 	.short	0x010a
        /*06e6*/ 	.byte	0x3f
	.zero		1


	//   ....[99]....
        /*06e8*/ 	.word	0x000066a0
        /*06ec*/ 	.word	0x00000009
        /*06f0*/ 	.word	0x00000000
        /*06f4*/ 	.short	0x010a
        /*06f6*/ 	.byte	0x3f
	.zero		1


	//   ....[100]....
        /*06f8*/ 	.word	0x00006730
        /*06fc*/ 	.word	0x00000006
        /*0700*/ 	.word	0x00000000
        /*0704*/ 	.short	0x010a
        /*0706*/ 	.byte	0x3f
	.zero		1


	//   ....[101]....
        /*0708*/ 	.word	0x000067c0
        /*070c*/ 	.word	0x00000003
        /*0710*/ 	.word	0x00000000
        /*0714*/ 	.short	0x010a
        /*0716*/ 	.byte	0x3f
	.zero		1


	//   ....[102]....
        /*0718*/ 	.word	0x00006820
        /*071c*/ 	.word	0x0000003f
        /*0720*/ 	.word	0x00000000
        /*0724*/ 	.short	0x010a
        /*0726*/ 	.byte	0x3f
	.zero		1


	//   ....[103]....
        /*0728*/ 	.word	0x00006870
        /*072c*/ 	.word	0x00000003
        /*0730*/ 	.word	0x00000000
        /*0734*/ 	.short	0x010a
        /*0736*/ 	.byte	0x3f
	.zero		1


	//   ....[104]....
        /*0738*/ 	.word	0x000068d0
        /*073c*/ 	.word	0x00000004
        /*0740*/ 	.word	0x00000000
        /*0744*/ 	.short	0x010a
        /*0746*/ 	.byte	0x3f
	.zero		1


	//   ....[105]....
        /*0748*/ 	.word	0x00006920
        /*074c*/ 	.word	0x0000003f
        /*0750*/ 	.word	0x00000010
        /*0754*/ 	.short	0x010a
        /*0756*/ 	.byte	0x3f
	.zero		1


	//   ....[106]....
        /*0758*/ 	.word	0x000069f0
        /*075c*/ 	.word	0x0000000a
        /*0760*/ 	.word	0x000000e0
        /*0764*/ 	.short	0x010a
        /*0766*/ 	.byte	0x3f
	.zero		1


	//   ....[107]....
        /*0768*/ 	.word	0x00006ac0
        /*076c*/ 	.word	0x00000007
        /*0770*/ 	.word	0x00000000
        /*0774*/ 	.short	0x010a
        /*0776*/ 	.byte	0x3f
	.zero		1


	//   ....[108]....
        /*0778*/ 	.word	0x00006b10
        /*077c*/ 	.word	0x00000009
        /*0780*/ 	.word	0x00000000
        /*0784*/ 	.short	0x010a
        /*0786*/ 	.byte	0x3f
	.zero		1


	//   ....[109]....
        /*0788*/ 	.word	0x00006b60
        /*078c*/ 	.word	0x00000006
        /*0790*/ 	.word	0x00000000
        /*0794*/ 	.short	0x010a
        /*0796*/ 	.byte	0x3f
	.zero		1


	//   ....[110]....
        /*0798*/ 	.word	0x00006bb0
        /*079c*/ 	.word	0x00000009
        /*07a0*/ 	.word	0x00000000
        /*07a4*/ 	.short	0x010a
        /*07a6*/ 	.byte	0x3f
	.zero		1


	//   ....[111]....
        /*07a8*/ 	.word	0x00006c00
        /*07ac*/ 	.word	0x00000006
        /*07b0*/ 	.word	0x00000000
        /*07b4*/ 	.short	0x010a
        /*07b6*/ 	.byte	0x3f
	.zero		1


	//   ....[112]....
        /*07b8*/ 	.word	0x00006c50
        /*07bc*/ 	.word	0x00000009
        /*07c0*/ 	.word	0x00000000
        /*07c4*/ 	.short	0x010a
        /*07c6*/ 	.byte	0x3f
	.zero		1


	//   ....[113]....
        /*07c8*/ 	.word	0x00006ca0
        /*07cc*/ 	.word	0x00000006
        /*07d0*/ 	.word	0x00000000
        /*07d4*/ 	.short	0x010a
        /*07d6*/ 	.byte	0x3f
	.zero		1


	//   ....[114]....
        /*07d8*/ 	.word	0x00006cf0
        /*07dc*/ 	.word	0x00000009
        /*07e0*/ 	.word	0x00000000
        /*07e4*/ 	.short	0x010a
        /*07e6*/ 	.byte	0x3f
	.zero		1


	//   ....[115]....
        /*07e8*/ 	.word	0x00006d40
        /*07ec*/ 	.word	0x00000006
        /*07f0*/ 	.word	0x00000000
        /*07f4*/ 	.short	0x010a
        /*07f6*/ 	.byte	0x3f
	.zero		1


	//   ....[116]....
        /*07f8*/ 	.word	0x00006d90
        /*07fc*/ 	.word	0x00000009
        /*0800*/ 	.word	0x00000000
        /*0804*/ 	.short	0x010a
        /*0806*/ 	.byte	0x3f
	.zero		1


	//   ....[117]....
        /*0808*/ 	.word	0x00006de0
        /*080c*/ 	.word	0x00000006
        /*0810*/ 	.word	0x00000000
        /*0814*/ 	.short	0x010a
        /*0816*/ 	.byte	0x3f
	.zero		1


	//   ....[118]....
        /*0818*/ 	.word	0x00006e30
        /*081c*/ 	.word	0x00000009
        /*0820*/ 	.word	0x00000000
        /*0824*/ 	.short	0x010a
        /*0826*/ 	.byte	0x3f
	.zero		1


	//   ....[119]....
        /*0828*/ 	.word	0x00006e80
        /*082c*/ 	.word	0x00000006
        /*0830*/ 	.word	0x00000000
        /*0834*/ 	.short	0x010a
        /*0836*/ 	.byte	0x3f
	.zero		1


	//   ....[120]....
        /*0838*/ 	.word	0x00006ed0
        /*083c*/ 	.word	0x00000009
        /*0840*/ 	.word	0x00000000
        /*0844*/ 	.short	0x010a
        /*0846*/ 	.byte	0x3f
	.zero		1


	//   ....[121]....
        /*0848*/ 	.word	0x00006f20
        /*084c*/ 	.word	0x00000006
        /*0850*/ 	.word	0x00000000
        /*0854*/ 	.short	0x010a
        /*0856*/ 	.byte	0x3f
	.zero		1


	//   ....[122]....
        /*0858*/ 	.word	0x00006f70
        /*085c*/ 	.word	0x00000009
        /*0860*/ 	.word	0x00000000
        /*0864*/ 	.short	0x010a
        /*0866*/ 	.byte	0x3f
	.zero		1


	//   ....[123]....
        /*0868*/ 	.word	0x00006fc0
        /*086c*/ 	.word	0x00000006
        /*0870*/ 	.word	0x00000000
        /*0874*/ 	.short	0x010a
        /*0876*/ 	.byte	0x3f
	.zero		1


	//   ....[124]....
        /*0878*/ 	.word	0x00007010
        /*087c*/ 	.word	0x00000009
        /*0880*/ 	.word	0x00000000
        /*0884*/ 	.short	0x010a
        /*0886*/ 	.byte	0x3f
	.zero		1


	//   ....[125]....
        /*0888*/ 	.word	0x00007060
        /*088c*/ 	.word	0x00000006
        /*0890*/ 	.word	0x00000000
        /*0894*/ 	.short	0x010a
        /*0896*/ 	.byte	0x3f
	.zero		1


	//   ....[126]....
        /*0898*/ 	.word	0x000070b0
        /*089c*/ 	.word	0x00000009
        /*08a0*/ 	.word	0x00000000
        /*08a4*/ 	.short	0x010a
        /*08a6*/ 	.byte	0x3f
	.zero		1


	//   ....[127]....
        /*08a8*/ 	.word	0x00007100
        /*08ac*/ 	.word	0x00000006
        /*08b0*/ 	.word	0x00000000
        /*08b4*/ 	.short	0x010a
        /*08b6*/ 	.byte	0x3f
	.zero		1


	//   ....[128]....
        /*08b8*/ 	.word	0x00007150
        /*08bc*/ 	.word	0x00000009
        /*08c0*/ 	.word	0x00000000
        /*08c4*/ 	.short	0x010a
        /*08c6*/ 	.byte	0x3f
	.zero		1


	//   ....[129]....
        /*08c8*/ 	.word	0x000071a0
        /*08cc*/ 	.word	0x00000006
        /*08d0*/ 	.word	0x00000000
        /*08d4*/ 	.short	0x010a
        /*08d6*/ 	.byte	0x3f
	.zero		1


	//   ....[130]....
        /*08d8*/ 	.word	0x000071f0
        /*08dc*/ 	.word	0x00000009
        /*08e0*/ 	.word	0x00000000
        /*08e4*/ 	.short	0x010a
        /*08e6*/ 	.byte	0x3f
	.zero		1


	//   ....[131]....
        /*08e8*/ 	.word	0x00007240
        /*08ec*/ 	.word	0x00000006
        /*08f0*/ 	.word	0x00000000
        /*08f4*/ 	.short	0x010a
        /*08f6*/ 	.byte	0x3f
	.zero		1


	//   ....[132]....
        /*08f8*/ 	.word	0x00007290
        /*08fc*/ 	.word	0x00000009
        /*0900*/ 	.word	0x00000000
        /*0904*/ 	.short	0x010a
        /*0906*/ 	.byte	0x3f
	.zero		1


	//   ....[133]....
        /*0908*/ 	.word	0x000072e0
        /*090c*/ 	.word	0x00000006
        /*0910*/ 	.word	0x00000000
        /*0914*/ 	.short	0x010a
        /*0916*/ 	.byte	0x3f
	.zero		1


	//----- nvinfo : EIATTR_NUM_MBARRIERS
	.align		4
.L_37:
        /*0918*/ 	.byte	0x03, 0x38
        /*091a*/ 	.short	0x003e


	//----- nvinfo : EIATTR_EXIT_INSTR_OFFSETS
	.align		4
        /*091c*/ 	.byte	0x04, 0x1c
        /*091e*/ 	.short	(.L_39 - .L_38)


	//   ....[0]....
.L_38:
        /*0920*/ 	.word	0x000014b0


	//   ....[1]....
        /*0924*/ 	.word	0x00001510


	//   ....[2]....
        /*0928*/ 	.word	0x00004ad0


	//   ....[3]....
        /*092c*/ 	.word	0x00004b00


	//   ....[4]....
        /*0930*/ 	.word	0x00006810


	//----- nvinfo : EIATTR_MAX_THREADS
	.align		4
.L_39:
        /*0934*/ 	.byte	0x04, 0x05
        /*0936*/ 	.short	(.L_41 - .L_40)
.L_40:
        /*0938*/ 	.word	0x00000180
        /*093c*/ 	.word	0x00000001
        /*0940*/ 	.word	0x00000001


	//----- nvinfo : EIATTR_CRS_STACK_SIZE
	.align		4
.L_41:
        /*0944*/ 	.byte	0x04, 0x1e
        /*0946*/ 	.short	(.L_43 - .L_42)
.L_42:
        /*0948*/ 	.word	0x00000000


	//----- nvinfo : EIATTR_CBANK_PARAM_SIZE
	.align		4
.L_43:
        /*094c*/ 	.byte	0x03, 0x19
        /*094e*/ 	.short	0x0470


	//----- nvinfo : EIATTR_PARAM_CBANK
	.align		4
        /*0950*/ 	.byte	0x04, 0x0a
        /*0952*/ 	.short	(.L_45 - .L_44)
	.align		4
.L_44:
        /*0954*/ 	.word	index@(.nv.constant0._ZN7cutlass13device_kernelINS_4gemm6kernel13GemmUniversalIN4cute5tupleIJiiiiEEENS1_10collective13CollectiveMmaINS1_34MainloopSm90TmaGmmaWarpSpecializedILi28ENS5_IJNS4_1CILi1EEESB_SB_EEENS1_32KernelTmaWarpSpecializedPingpongEEENS5_IJNSA_ILi64EEESF_NSA_ILi32EEEEEENS_6half_tENS5_IJlSB_lEEESI_SJ_NS4_8TiledMMAINS4_8MMA_AtomIJNS4_4SM904GMMA25MMA_64x64x16_F32F16F16_SSILNSN_5MajorE0ELSP_0ELNSN_7ScaleInE1ELSQ_1EEEEEENS4_6LayoutISC_NS5_IJNSA_ILi0EEESU_SU_EEEEENS5_IJNS4_10UnderscoreESX_SX_EEEEENS4_13SM90_TMA_LOADENS4_14ComposedLayoutINS4_7SwizzleILi2ELi4ELi3EEENS4_18smem_ptr_flag_bitsILi16EEENST_INS5_IJNSA_ILi8EEESG_EEENS5_IJSG_SB_EEEEEEEvNS4_8identityES10_S1A_vS1B_EENS_8epilogue10collective6detail29Sm90TmaWarpSpecializedAdapterINS1E_15DefaultEpilogueISI_SJ_SJ_NS1D_6thread17LinearCombinationISI_Li1EffLNS1I_9ScaleType4KindE0ELNS_15FloatRoundStyleE2ESI_EENS1_15EpilogueDefaultEEEEEvvEEEEvNT_6ParamsE)
        /*0958*/ 	.short	0x0210
        /*095a*/ 	.short	0x0470


	//----- nvinfo : EIATTR_SW_WAR
	.align		4
.L_45:
        /*095c*/ 	.byte	0x04, 0x36
        /*095e*/ 	.short	(.L_47 - .L_46)
.L_46:
        /*0960*/ 	.word	0x00000008
.L_47:


//--------------------- .nv.callgraph             --------------------------
	.section	.nv.callgraph,"",@"SHT_CUDA_CALLGRAPH"
	.align	4
	.sectionentsize	8
	.align		4
        /*0000*/ 	.word	0x00000000
	.align		4
        /*0004*/ 	.word	0xffffffff
	.align		4
        /*0008*/ 	.word	index@(_ZN7cutlass13device_kernelINS_4gemm6kernel13GemmUniversalIN4cute5tupleIJiiiiEEENS1_10collective13CollectiveMmaINS1_34MainloopSm90TmaGmmaWarpSpecializedILi28ENS5_IJNS4_1CILi1EEESB_SB_EEENS1_32KernelTmaWarpSpecializedPingpongEEENS5_IJNSA_ILi64EEESF_NSA_ILi32EEEEEENS_6half_tENS5_IJlSB_lEEESI_SJ_NS4_8TiledMMAINS4_8MMA_AtomIJNS4_4SM904GMMA25MMA_64x64x16_F32F16F16_SSILNSN_5MajorE0ELSP_0ELNSN_7ScaleInE1ELSQ_1EEEEEENS4_6LayoutISC_NS5_IJNSA_ILi0EEESU_SU_EEEEENS5_IJNS4_10UnderscoreESX_SX_EEEEENS4_13SM90_TMA_LOADENS4_14ComposedLayoutINS4_7SwizzleILi2ELi4ELi3EEENS4_18smem_ptr_flag_bitsILi16EEENST_INS5_IJNSA_ILi8EEESG_EEENS5_IJSG_SB_EEEEEEEvNS4_8identityES10_S1A_vS1B_EENS_8epilogue10collective6detail29Sm90TmaWarpSpecializedAdapterINS1E_15DefaultEpilogueISI_SJ_SJ_NS1D_6thread17LinearCombinationISI_Li1EffLNS1I_9ScaleType4KindE0ELNS_15FloatRoundStyleE2ESI_EENS1_15EpilogueDefaultEEEEEvvEEEEvNT_6ParamsE)
	.align		4
        /*000c*/ 	.word	index@(__assertfail)
	.align		4
        /*0010*/ 	.word	0x00000000
	.align		4
        /*0014*/ 	.word	0xfffffffe
	.align		4
        /*0018*/ 	.word	0x00000000
	.align		4
        /*001c*/ 	.word	0xfffffffd
	.align		4
        /*0020*/ 	.word	0x00000000
	.align		4
        /*0024*/ 	.word	0xfffffffc


//--------------------- .nv.constant4             --------------------------
	.section	.nv.constant4,"a",@progbits
	.align	8
	.align		8
.nv.constant4:
        /*0000*/ 	.dword	__assertfail
	.align		8
        /*0008*/ 	.dword	__unnamed_1
	.align		8
        /*0010*/ 	.dword	_ZN39_INTERNAL_d5e6d8cb_4_k_cu_61f441ec_96804cuda3std3__45__cpo5beginE
	.align		8
        /*0018*/ 	.dword	_ZN39_INTERNAL_d5e6d8cb_4_k_cu_61f441ec_96804cuda3std3__45__cpo3endE
	.align		8
        /*0020*/ 	.dword	_ZN39_INTERNAL_d5e6d8cb_4_k_cu_61f441ec_96804cuda3std3__45__cpo6cbeginE
	.align		8
        /*0028*/ 	.dword	_ZN39_INTERNAL_d5e6d8cb_4_k_cu_61f441ec_96804cuda3std3__45__cpo4cendE
	.align		8
        /*0030*/ 	.dword	_ZN39_INTERNAL_d5e6d8cb_4_k_cu_61f441ec_96804cuda3std3__441_GLOBAL__N__d5e6d8cb_4_k_cu_61f441ec_96806ignoreE
	.align		8
        /*0038*/ 	.dword	_ZN39_INTERNAL_d5e6d8cb_4_k_cu_61f441ec_96804cuda3std3__419piecewise_constructE
	.align		8
        /*0040*/ 	.dword	_ZN39_INTERNAL_d5e6d8cb_4_k_cu_61f441ec_96804cuda3std3__48in_placeE
	.align		8
        /*0048*/ 	.dword	_ZN39_INTERNAL_d5e6d8cb_4_k_cu_61f441ec_96804cuda3std6ranges3__45__cpo4swapE
	.align		8
        /*0050*/ 	.dword	_ZN39_INTERNAL_d5e6d8cb_4_k_cu_61f441ec_96804cuda3std6ranges3__45__cpo9iter_moveE
	.align		8
        /*0058*/ 	.dword	_ZN39_INTERNAL_d5e6d8cb_4_k_cu_61f441ec_96804cute7productE
	.align		8
        /*0060*/ 	.dword	_ZN39_INTERNAL_d5e6d8cb_4_k_cu_61f441ec_96804cute1_E
	.align		8
        /*0068*/ 	.dword	$str$22
	.align		8
        /*0070*/ 	.dword	$str$23


//--------------------- .text._ZN7cutlass13device_kernelINS_4gemm6kernel13GemmUniversalIN4cute5tupleIJiiiiEEENS1_10collective13CollectiveMmaINS1_34MainloopSm90TmaGmmaWarpSpecializedILi28ENS5_IJNS4_1CILi1EEESB_SB_EEENS1_32KernelTmaWarpSpecializedPingpongEEENS5_IJNSA_ILi64EEESF_NSA_ILi32EEEEEENS_6half_tENS5_IJlSB_lEEESI_SJ_NS4_8TiledMMAINS4_8MMA_AtomIJNS4_4SM904GMMA25MMA_64x64x16_F32F16F16_SSILNSN_5MajorE0ELSP_0ELNSN_7ScaleInE1ELSQ_1EEEEEENS4_6LayoutISC_NS5_IJNSA_ILi0EEESU_SU_EEEEENS5_IJNS4_10UnderscoreESX_SX_EEEEENS4_13SM90_TMA_LOADENS4_14ComposedLayoutINS4_7SwizzleILi2ELi4ELi3EEENS4_18smem_ptr_flag_bitsILi16EEENST_INS5_IJNSA_ILi8EEESG_EEENS5_IJSG_SB_EEEEEEEvNS4_8identityES10_S1A_vS1B_EENS_8epilogue10collective6detail29Sm90TmaWarpSpecializedAdapterINS1E_15DefaultEpilogueISI_SJ_SJ_NS1D_6thread17LinearCombinationISI_Li1EffLNS1I_9ScaleType4KindE0ELNS_15FloatRoundStyleE2ESI_EENS1_15EpilogueDefaultEEEEEvvEEEEvNT_6ParamsE --------------------------
	.section	.text._ZN7cutlass13device_kernelINS_4gemm6kernel13GemmUniversalIN4cute5tupleIJiiiiEEENS1_10collective13CollectiveMmaINS1_34MainloopSm90TmaGmmaWarpSpecializedILi28ENS5_IJNS4_1CILi1EEESB_SB_EEENS1_32KernelTmaWarpSpecializedPingpongEEENS5_IJNSA_ILi64EEESF_NSA_ILi32EEEEEENS_6half_tENS5_IJlSB_lEEESI_SJ_NS4_8TiledMMAINS4_8MMA_AtomIJNS4_4SM904GMMA25MMA_64x64x16_F32F16F16_SSILNSN_5MajorE0ELSP_0ELNSN_7ScaleInE1ELSQ_1EEEEEENS4_6LayoutISC_NS5_IJNSA_ILi0EEESU_SU_EEEEENS5_IJNS4_10UnderscoreESX_SX_EEEEENS4_13SM90_TMA_LOADENS4_14ComposedLayoutINS4_7SwizzleILi2ELi4ELi3EEENS4_18smem_ptr_flag_bitsILi16EEENST_INS5_IJNSA_ILi8EEESG_EEENS5_IJSG_SB_EEEEEEEvNS4_8identityES10_S1A_vS1B_EENS_8epilogue10collective6detail29Sm90TmaWarpSpecializedAdapterINS1E_15DefaultEpilogueISI_SJ_SJ_NS1D_6thread17LinearCombinationISI_Li1EffLNS1I_9ScaleType4KindE0ELNS_15FloatRoundStyleE2ESI_EENS1_15EpilogueDefaultEEEEEvvEEEEvNT_6ParamsE,"ax",@progbits
	.align	128
.text._ZN7cutlass13device_kernelINS_4gemm6kernel13GemmUniversalIN4cute5tupleIJiiiiEEENS1_10collective13CollectiveMmaINS1_34MainloopSm90TmaGmmaWarpSpecializedILi28ENS5_IJNS4_1CILi1EEESB_SB_EEENS1_32KernelTmaWarpSpecializedPingpongEEENS5_IJNSA_ILi64EEESF_NSA_ILi32EEEEEENS_6half_tENS5_IJlSB_lEEESI_SJ_NS4_8TiledMMAINS4_8MMA_AtomIJNS4_4SM904GMMA25MMA_64x64x16_F32F16F16_SSILNSN_5MajorE0ELSP_0ELNSN_7ScaleInE1ELSQ_1EEEEEENS4_6LayoutISC_NS5_IJNSA_ILi0EEESU_SU_EEEEENS5_IJNS4_10UnderscoreESX_SX_EEEEENS4_13SM90_TMA_LOADENS4_14ComposedLayoutINS4_7SwizzleILi2ELi4ELi3EEENS4_18smem_ptr_flag_bitsILi16EEENST_INS5_IJNSA_ILi8EEESG_EEENS5_IJSG_SB_EEEEEEEvNS4_8identityES10_S1A_vS1B_EENS_8epilogue10collective6detail29Sm90TmaWarpSpecializedAdapterINS1E_15DefaultEpilogueISI_SJ_SJ_NS1D_6thread17LinearCombinationISI_Li1EffLNS1I_9ScaleType4KindE0ELNS_15FloatRoundStyleE2ESI_EENS1_15EpilogueDefaultEEEEEvvEEEEvNT_6ParamsE:
        .type           _ZN7cutlass13device_kernelINS_4gemm6kernel13GemmUniversalIN4cute5tupleIJiiiiEEENS1_10collective13CollectiveMmaINS1_34MainloopSm90TmaGmmaWarpSpecializedILi28ENS5_IJNS4_1CILi1EEESB_SB_EEENS1_32KernelTmaWarpSpecializedPingpongEEENS5_IJNSA_ILi64EEESF_NSA_ILi32EEEEEENS_6half_tENS5_IJlSB_lEEESI_SJ_NS4_8TiledMMAINS4_8MMA_AtomIJNS4_4SM904GMMA25MMA_64x64x16_F32F16F16_SSILNSN_5MajorE0ELSP_0ELNSN_7ScaleInE1ELSQ_1EEEEEENS4_6LayoutISC_NS5_IJNSA_ILi0EEESU_SU_EEEEENS5_IJNS4_10UnderscoreESX_SX_EEEEENS4_13SM90_TMA_LOADENS4_14ComposedLayoutINS4_7SwizzleILi2ELi4ELi3EEENS4_18smem_ptr_flag_bitsILi16EEENST_INS5_IJNSA_ILi8EEESG_EEENS5_IJSG_SB_EEEEEEEvNS4_8identityES10_S1A_vS1B_EENS_8epilogue10collective6detail29Sm90TmaWarpSpecializedAdapterINS1E_15DefaultEpilogueISI_SJ_SJ_NS1D_6thread17LinearCombinationISI_Li1EffLNS1I_9ScaleType4KindE0ELNS_15FloatRoundStyleE2ESI_EENS1_15EpilogueDefaultEEEEEvvEEEEvNT_6ParamsE,@function
        .size           _ZN7cutlass13device_kernelINS_4gemm6kernel13GemmUniversalIN4cute5tupleIJiiiiEEENS1_10collective13CollectiveMmaINS1_34MainloopSm90TmaGmmaWarpSpecializedILi28ENS5_IJNS4_1CILi1EEESB_SB_EEENS1_32KernelTmaWarpSpecializedPingpongEEENS5_IJNSA_ILi64EEESF_NSA_ILi32EEEEEENS_6half_tENS5_IJlSB_lEEESI_SJ_NS4_8TiledMMAINS4_8MMA_AtomIJNS4_4SM904GMMA25MMA_64x64x16_F32F16F16_SSILNSN_5MajorE0ELSP_0ELNSN_7ScaleInE1ELSQ_1EEEEEENS4_6LayoutISC_NS5_IJNSA_ILi0EEESU_SU_EEEEENS5_IJNS4_10UnderscoreESX_SX_EEEEENS4_13SM90_TMA_LOADENS4_14ComposedLayoutINS4_7SwizzleILi2ELi4ELi3EEENS4_18smem_ptr_flag_bitsILi16EEENST_INS5_IJNSA_ILi8EEESG_EEENS5_IJSG_SB_EEEEEEEvNS4_8identityES10_S1A_vS1B_EENS_8epilogue10collective6detail29Sm90TmaWarpSpecializedAdapterINS1E_15DefaultEpilogueISI_SJ_SJ_NS1D_6thread17LinearCombinationISI_Li1EffLNS1I_9ScaleType4KindE0ELNS_15FloatRoundStyleE2ESI_EENS1_15EpilogueDefaultEEEEEvvEEEEvNT_6ParamsE,(.L_x_182 - _ZN7cutlass13device_kernelINS_4gemm6kernel13GemmUniversalIN4cute5tupleIJiiiiEEENS1_10collective13CollectiveMmaINS1_34MainloopSm90TmaGmmaWarpSpecializedILi28ENS5_IJNS4_1CILi1EEESB_SB_EEENS1_32KernelTmaWarpSpecializedPingpongEEENS5_IJNSA_ILi64EEESF_NSA_ILi32EEEEEENS_6half_tENS5_IJlSB_lEEESI_SJ_NS4_8TiledMMAINS4_8MMA_AtomIJNS4_4SM904GMMA25MMA_64x64x16_F32F16F16_SSILNSN_5MajorE0ELSP_0ELNSN_7ScaleInE1ELSQ_1EEEEEENS4_6LayoutISC_NS5_IJNSA_ILi0EEESU_SU_EEEEENS5_IJNS4_10UnderscoreESX_SX_EEEEENS4_13SM90_TMA_LOADENS4_14ComposedLayoutINS4_7SwizzleILi2ELi4ELi3EEENS4_18smem_ptr_flag_bitsILi16EEENST_INS5_IJNSA_ILi8EEESG_EEENS5_IJSG_SB_EEEEEEEvNS4_8identityES10_S1A_vS1B_EENS_8epilogue10collective6detail29Sm90TmaWarpSpecializedAdapterINS1E_15DefaultEpilogueISI_SJ_SJ_NS1D_6thread17LinearCombinationISI_Li1EffLNS1I_9ScaleType4KindE0ELNS_15FloatRoundStyleE2ESI_EENS1_15EpilogueDefaultEEEEEvvEEEEvNT_6ParamsE)
        .other          _ZN7cutlass13device_kernelINS_4gemm6kernel13GemmUniversalIN4cute5tupleIJiiiiEEENS1_10collective13CollectiveMmaINS1_34MainloopSm90TmaGmmaWarpSpecializedILi28ENS5_IJNS4_1CILi1EEESB_SB_EEENS1_32KernelTmaWarpSpecializedPingpongEEENS5_IJNSA_ILi64EEESF_NSA_ILi32EEEEEENS_6half_tENS5_IJlSB_lEEESI_SJ_NS4_8TiledMMAINS4_8MMA_AtomIJNS4_4SM904GMMA25MMA_64x64x16_F32F16F16_SSILNSN_5MajorE0ELSP_0ELNSN_7ScaleInE1ELSQ_1EEEEEENS4_6LayoutISC_NS5_IJNSA_ILi0EEESU_SU_EEEEENS5_IJNS4_10UnderscoreESX_SX_EEEEENS4_13SM90_TMA_LOADENS4_14ComposedLayoutINS4_7SwizzleILi2ELi4ELi3EEENS4_18smem_ptr_flag_bitsILi16EEENST_INS5_IJNSA_ILi8EEESG_EEENS5_IJSG_SB_EEEEEEEvNS4_8identityES10_S1A_vS1B_EENS_8epilogue10collective6detail29Sm90TmaWarpSpecializedAdapterINS1E_15DefaultEpilogueISI_SJ_SJ_NS1D_6thread17LinearCombinationISI_Li1EffLNS1I_9ScaleType4KindE0ELNS_15FloatRoundStyleE2ESI_EENS1_15EpilogueDefaultEEEEEvvEEEEvNT_6ParamsE,@"STO_CUDA_ENTRY STV_DEFAULT"
_ZN7cutlass13device_kernelINS_4gemm6kernel13GemmUniversalIN4cute5tupleIJiiiiEEENS1_10collective13CollectiveMmaINS1_34MainloopSm90TmaGmmaWarpSpecializedILi28ENS5_IJNS4_1CILi1EEESB_SB_EEENS1_32KernelTmaWarpSpecializedPingpongEEENS5_IJNSA_ILi64EEESF_NSA_ILi32EEEEEENS_6half_tENS5_IJlSB_lEEESI_SJ_NS4_8TiledMMAINS4_8MMA_AtomIJNS4_4SM904GMMA25MMA_64x64x16_F32F16F16_SSILNSN_5MajorE0ELSP_0ELNSN_7ScaleInE1ELSQ_1EEEEEENS4_6LayoutISC_NS5_IJNSA_ILi0EEESU_SU_EEEEENS5_IJNS4_10UnderscoreESX_SX_EEEEENS4_13SM90_TMA_LOADENS4_14ComposedLayoutINS4_7SwizzleILi2ELi4ELi3EEENS4_18smem_ptr_flag_bitsILi16EEENST_INS5_IJNSA_ILi8EEESG_EEENS5_IJSG_SB_EEEEEEEvNS4_8identityES10_S1A_vS1B_EENS_8epilogue10collective6detail29Sm90TmaWarpSpecializedAdapterINS1E_15DefaultEpilogueISI_SJ_SJ_NS1D_6thread17LinearCombinationISI_Li1EffLNS1I_9ScaleType4KindE0ELNS_15FloatRoundStyleE2ESI_EENS1_15EpilogueDefaultEEEEEvvEEEEvNT_6ParamsE:
[----:B------:R-:W0:Y:S02]  /*0000*/  LDC R1, c[0x0][0x28] ;  /* 0x00000a00ff017b82 */ /* 0x000e240000000800 */
[----:B0-----:R-:W-:Y:S01]  /*0010*/  VIADD R1, R1, 0xfffffff8 ;  /* 0xfffffff801017836 */ /* 0x001fe20000000000 */
[----:B------:R-:W0:Y:S01]  /*0020*/  S2R R4, SR_TID.X ;  /* 0x0000000000047919 */ /* 0x000e220000002100 */
[----:B------:R-:W-:Y:S01]  /*0030*/  ELECT P0, URZ, PT ;  /* 0x00000000003f782f */ /* 0x000fe20003800000 */
[----:B------:R-:W-:Y:S01]  /*0040*/  BSSY B0, `(.L_x_0) ;  /* 0x000000f000007945 */ /* 0x000fe20003800000 */
[--C-:B0-----:R-:W-:Y:S02]  /*0050*/  SHF.R.U32.HI R0, RZ, 0x5, R4.reuse ;  /* 0x00000005ff007819 */ /* 0x101fe40000011604 */
[----:B------:R-:W-:-:S03]  /*0060*/  SHF.R.U32.HI R5, RZ, 0x7, R4 ;  /* 0x00000007ff057819 */ /* 0x000fc60000011604 */
[----:B------:R-:W0:Y:S04]  /*0070*/  SHFL.IDX PT, R2, R0, RZ, 0x1f ;  /* 0x00001fff00027589 */ /* 0x000e2800000e0000 */
[----:B------:R1:W2:Y:S01]  /*0080*/  SHFL.IDX PT, R8, R5, RZ, 0x1f ;  /* 0x00001fff05087589 */ /* 0x0002a200000e0000 */
[----:B0-----:R-:W-:-:S13]  /*0090*/  ISETP.NE.OR P0, PT, R2, RZ, !P0 ;  /* 0x000000ff0200720c */ /* 0x001fda0004705670 */
[----:B-12---:R-:W-:Y:S05]  /*00a0*/  @P0 BRA `(.L_x_1) ;  /* 0x0000000000200947 */ /* 0x006fea0003800000 */
[----:B------:R-:W-:Y:S02]  /*00b0*/  ULDC.64 UR4, c[0x0][0x198] ;  /* 0x0000660000047ab9 */ /* 0x000fe40000000a00 */
[----:B------:R-:W-:Y:S02]  /*00c0*/  UIADD3 UR6, UP0, UR4, 0xf0, URZ ;  /* 0x000000f004067890 */ /* 0x000fe4000ff1e03f */
[----:B------:R-:W-:Y:S02]  /*00d0*/  UIADD3 UR4, UP1, UR4, 0x1f0, URZ ;  /* 0x000001f004047890 */ /* 0x000fe4000ff3e03f */
[----:B------:R-:W-:Y:S02]  /*00e0*/  UIADD3.X UR7, URZ, UR5, URZ, UP0, !UPT ;  /* 0x000000053f077290 */ /* 0x000fe400087fe43f */
[----:B------:R-:W-:-:S07]  /*00f0*/  UIADD3.X UR5, URZ, UR5, URZ, UP1, !UPT ;  /* 0x000000053f057290 */ /* 0x000fce0008ffe43f */
[----:B------:R0:W-:Y:S02]  /*0100*/  UTMACCTL.PF [UR6] ;  /* 0x00000000060079b9 */ /* 0x0001e40008040000 */
[----:B------:R0:W-:Y:S02]  /*0110*/  UTMACCTL.PF [UR4] ;  /* 0x00000000040079b9 */ /* 0x0001e40008040000 */
[----:B0-----:R-:W-:Y:S01]  /*0120*/  NOP ;  /* 0x0000000000007918 */ /* 0x001fe20000000000 */
.L_x_1:
[----:B------:R-:W-:Y:S05]  /*0130*/  BSYNC B0 ;  /* 0x0000000000007941 */ /* 0x000fea0003800000 */
.L_x_0:
[----:B------:R-:W0:Y:S02]  /*0140*/  SHFL.IDX PT, R3, R0, RZ, 0x1f ;  /* 0x00001fff00037589 */ /* 0x000e2400000e0000 */
[----:B0-----:R-:W-:-:S13]  /*0150*/  ISETP.NE.AND P0, PT, R3, RZ, PT ;  /* 0x000000ff0300720c */ /* 0x001fda0003f05270 */
[----:B------:R-:W-:Y:S05]  /*0160*/  @P0 BRA `(.L_x_2) ;  /* 0x0000000400240947 */ /* 0x000fea0003800000 */
[----:B------:R-:W-:Y:S01]  /*0170*/  ELECT P0, URZ, PT ;  /* 0x00000000003f782f */ /* 0x000fe20003800000 */
[----:B------:R-:W-:-:S12]  /*0180*/  BSSY B0, `(.L_x_2) ;  /* 0x0000047000007945 */ /* 0x000fd80003800000 */
[----:B------:R-:W-:Y:S05]  /*0190*/  @!P0 BRA `(.L_x_3) ;  /* 0x0000000400148947 */ /* 0x000fea0003800000 */
[----:B------:R-:W0:Y:S01]  /*01a0*/  S2UR UR8, SR_CgaCtaId ;  /* 0x00000000000879c3 */ /* 0x000e220000008800 */
[----:B------:R-:W-:Y:S01]  /*01b0*/  UMOV UR4, 0x400 ;  /* 0x0000040000047882 */ /* 0x000fe20000000000 */
[----:B------:R-:W-:Y:S01]  /*01c0*/  UMOV UR5, 0x1 ;  /* 0x0000000100057882 */ /* 0x000fe20000000000 */
[----:B------:R-:W-:Y:S02]  /*01d0*/  UMOV UR6, 0x80 ;  /* 0x0000008000067882 */ /* 0x000fe40000000000 */
[----:B------:R-:W-:-:S04]  /*01e0*/  UIADD3 UR6, -UR6, 0x100000, URZ ;  /* 0x0010000006067890 */ /* 0x000fc8000fffe13f */
[----:B------:R-:W-:Y:S02]  /*01f0*/  USHF.L.U32 UR7, UR6, 0xb, URZ ;  /* 0x0000000b06077899 */ /* 0x000fe4000800063f */
[----:B------:R-:W-:Y:S02]  /*0200*/  USHF.L.U32 UR6, UR6, 0x1, URZ ;  /* 0x0000000106067899 */ /* 0x000fe4000800063f */
[----:B0-----:R-:W-:Y:S02]  /*0210*/  ULEA UR8, UR8, UR4, 0x18 ;  /* 0x0000000408087291 */ /* 0x001fe4000f8ec03f */
[----:B------:R-:W-:-:S04]  /*0220*/  UIADD3 UR4, -UR5, 0x100000, URZ ;  /* 0x0010000005047890 */ /* 0x000fc8000fffe13f */
[----:B------:R-:W-:Y:S02]  /*0230*/  USHF.L.U32 UR5, UR4, 0xb, URZ ;  /* 0x0000000b04057899 */ /* 0x000fe4000800063f */
[----:B------:R-:W-:Y:S01]  /*0240*/  USHF.L.U32 UR4, UR4, 0x1, URZ ;  /* 0x0000000104047899 */ /* 0x000fe2000800063f */
[----:B------:R-:W0:Y:S11]  /*0250*/  FENCE.VIEW.ASYNC.S ;  /* 0x00000000000073c6 */ /* 0x000e360000000000 */
[----:B0-----:R0:W1:Y:S01]  /*0260*/  SYNCS.EXCH.64 URZ, [UR8], UR4 ;  /* 0x00000004083f75b2 */ /* 0x0010620008000100 */
[----:B------:R0:W2:Y:S01]  /*0270*/  SYNCS.EXCH.64 URZ, [UR8+0xe0], UR6 ;  /* 0x0000e006083f75b2 */ /* 0x0000a20008000100 */
[----:B------:R0:W3:Y:S01]  /*0280*/  SYNCS.EXCH.64 URZ, [UR8+0x8], UR4 ;  /* 0x00000804083f75b2 */ /* 0x0000e20008000100 */
[----:B------:R0:W4:Y:S01]  /*0290*/  SYNCS.EXCH.64 URZ, [UR8+0xe8], UR6 ;  /* 0x0000e806083f75b2 */ /* 0x0001220008000100 */
[----:B------:R0:W0:Y:S01]  /*02a0*/  SYNCS.EXCH.64 URZ, [UR8+0x10], UR4 ;  /* 0x00001004083f75b2 */ /* 0x0000220008000100 */
        /* <DEDUP_REMOVED lines=51> */
[----:B-1234-:R-:W-:Y:S01]  /*05e0*/  NOP ;  /* 0x0000000000007918 */ /* 0x01efe20000000000 */
.L_x_3:
[----:B0-----:R-:W-:Y:S05]  /*05f0*/  BSYNC B0 ;  /* 0x0000000000007941 */ /* 0x001fea0003800000 */
.L_x_2:
[----:B------:R-:W0:Y:S01]  /*0600*/  SHFL.IDX PT, R6, R0, RZ, 0x1f ;  /* 0x00001fff00067589 */ /* 0x000e2200000e0000 */
[----:B------:R-:W-:Y:S01]  /*0610*/  ELECT P0, URZ, PT ;  /* 0x00000000003f782f */ /* 0x000fe20003800000 */
[----:B------:R-:W-:Y:S01]  /*0620*/  NOP ;  /* 0x0000000000007918 */ /* 0x000fe20000000000 */
[----:B------:R-:W-:Y:S01]  /*0630*/  ELECT P1, URZ, PT ;  /* 0x00000000003f782f */ /* 0x000fe20003820000 */
[----:B------:R-:W1:Y:S01]  /*0640*/  SHFL.IDX PT, R3, R0, RZ, 0x1f ;  /* 0x00001fff00037589 */ /* 0x000e6200000e0000 */
[----:B------:R-:W-:Y:S01]  /*0650*/  UMOV UR4, 0x20 ;  /* 0x0000002000047882 */ /* 0x000fe20000000000 */
[----:B------:R-:W-:Y:S01]  /*0660*/  UMOV UR11, 0x80 ;  /* 0x00000080000b7882 */ /* 0x000fe20000000000 */
[----:B------:R-:W-:Y:S01]  /*0670*/  NOP ;  /* 0x0000000000007918 */ /* 0x000fe20000000000 */
[C---:B------:R-:W-:Y:S01]  /*0680*/  VIADD R33, R8.reuse, 0xffffffff ;  /* 0xffffffff08217836 */ /* 0x040fe20000000000 */
[----:B------:R-:W2:Y:S01]  /*0690*/  SHFL.IDX PT, R5, R5, RZ, 0x1f ;  /* 0x00001fff05057589 */ /* 0x000ea200000e0000 */
[----:B------:R-:W-:Y:S01]  /*06a0*/  ULDC.64 UR36, c[0x0][0x208] ;  /* 0x0000820000247ab9 */ /* 0x000fe20000000a00 */
[----:B------:R-:W-:-:S02]  /*06b0*/  ISETP.NE.AND P2, PT, R8, RZ, PT ;  /* 0x000000ff0800720c */ /* 0x000fc40003f45270 */
[----:B------:R-:W-:Y:S02]  /*06c0*/  ISETP.GE.U32.AND P3, PT, R33, 0x2, PT ;  /* 0x000000022100780c */ /* 0x000fe40003f66070 */
[----:B0-----:R-:W-:Y:S02]  /*06d0*/  ISETP.NE.OR P0, PT, R6, RZ, !P0 ;  /* 0x000000ff0600720c */ /* 0x001fe40004705670 */
[----:B-1----:R-:W-:Y:S02]  /*06e0*/  ISETP.NE.OR P1, PT, R3, RZ, !P1 ;  /* 0x000000ff0300720c */ /* 0x002fe40004f25670 */
[----:B------:R-:W-:-:S04]  /*06f0*/  SHF.R.S32.HI R3, RZ, 0x1f, R2 ;  /* 0x0000001fff037819 */ /* 0x000fc80000011402 */
[----:B------:R-:W-:-:S05]  /*0700*/  LEA.HI R3, R3, R2, RZ, 0x2 ;  /* 0x0000000203037211 */ /* 0x000fca00078f10ff */
[----:B------:R-:W-:Y:S01]  /*0710*/  VOTEU.ALL UP0, P0 ;  /* 0x00000000003f7886 */ /* 0x000fe20000000000 */
[----:B------:R-:W-:Y:S01]  /*0720*/  LOP3.LUT R3, R3, 0xfffffffc, RZ, 0xc0, !PT ;  /* 0xfffffffc03037812 */ /* 0x000fe200078ec0ff */
[----:B------:R-:W-:-:S03]  /*0730*/  VOTEU.ALL UP1, P1 ;  /* 0x00000000003f7886 */ /* 0x000fc60000820000 */
[----:B------:R-:W0:Y:S01]  /*0740*/  @!UP0 S2UR UR7, SR_CgaCtaId ;  /* 0x00000000000789c3 */ /* 0x000e220000008800 */
[----:B------:R-:W-:Y:S01]  /*0750*/  @!UP0 UMOV UR6, 0x400 ;  /* 0x0000040000068882 */ /* 0x000fe20000000000 */
[----:B------:R-:W-:-:S04]  /*0760*/  @!UP0 UIADD3 UR4, -UR4, 0x100000, URZ ;  /* 0x0010000004048890 */ /* 0x000fc8000fffe13f */
[----:B------:R-:W-:Y:S02]  /*0770*/  @!UP0 USHF.L.U32 UR5, UR4, 0xb, URZ ;  /* 0x0000000b04058899 */ /* 0x000fe4000800063f */
[----:B------:R-:W-:Y:S01]  /*0780*/  @!UP0 USHF.L.U32 UR4, UR4, 0x1, URZ ;  /* 0x0000000104048899 */ /* 0x000fe2000800063f */
[----:B------:R-:W-:Y:S01]  /*0790*/  IMAD.IADD R0, R2, 0x1, -R3 ;  /* 0x0000000102007824 */ /* 0x000fe200078e0a03 */
[----:B------:R-:W-:Y:S01]  /*07a0*/  @!UP1 UMOV UR9, 0x400 ;  /* 0x0000040000099882 */ /* 0x000fe20000000000 */
[----:B------:R-:W-:Y:S01]  /*07b0*/  VOTEU.ALL UP2, P1 ;  /* 0x00000000003f7886 */ /* 0x000fe20000840000 */
[----:B------:R-:W-:Y:S01]  /*07c0*/  VOTEU.ALL UP3, P1 ;  /* 0x00000000003f7886 */ /* 0x000fe20000860000 */
[----:B------:R-:W-:Y:S01]  /*07d0*/  VOTEU.ALL UP4, P1 ;  /* 0x00000000003f7886 */ /* 0x000fe20000880000 */
[----:B------:R-:W1:Y:S01]  /*07e0*/  @!UP1 S2UR UR10, SR_CgaCtaId ;  /* 0x00000000000a99c3 */ /* 0x000e620000008800 */
[----:B------:R-:W-:Y:S01]  /*07f0*/  VOTEU.ALL UP5, P1 ;  /* 0x00000000003f7886 */ /* 0x000fe200008a0000 */
[----:B------:R-:W-:-:S04]  /*0800*/  SHF.R.S32.HI R3, RZ, 0x1f, R4 ;  /* 0x0000001fff037819 */ /* 0x000fc80000011404 */
[----:B------:R-:W-:-:S04]  /*0810*/  LEA.HI R3, R3, R4, RZ, 0x7 ;  /* 0x0000000403037211 */ /* 0x000fc800078f38ff */
[----:B------:R-:W-:-:S05]  /*0820*/  LOP3.LUT R3, R3, 0xffffff80, RZ, 0xc0, !PT ;  /* 0xffffff8003037812 */ /* 0x000fca00078ec0ff */
[----:B------:R-:W-:Y:S01]  /*0830*/  IMAD.IADD R3, R4, 0x1, -R3 ;  /* 0x0000000104037824 */ /* 0x000fe200078e0a03 */
[----:B0-----:R-:W-:Y:S02]  /*0840*/  @!UP0 ULEA UR8, UR7, UR6, 0x18 ;  /* 0x0000000607088291 */ /* 0x001fe4000f8ec03f */
[----:B------:R-:W-:-:S04]  /*0850*/  @!UP1 UIADD3 UR6, -UR11, 0x100000, URZ ;  /* 0x001000000b069890 */ /* 0x000fc8000fffe13f */
[----:B------:R-:W-:Y:S02]  /*0860*/  @!UP1 USHF.L.U32 UR7, UR6, 0xb, URZ ;  /* 0x0000000b06079899 */ /* 0x000fe4000800063f */
[----:B------:R-:W-:Y:S01]  /*0870*/  @!UP1 USHF.L.U32 UR6, UR6, 0x1, URZ ;  /* 0x0000000106069899 */ /* 0x000fe2000800063f */
[----:B------:R-:W-:Y:S01]  /*0880*/  VOTEU.ALL UP0, P0 ;  /* 0x00000000003f7886 */ /* 0x000fe20000000000 */
[----:B-1----:R-:W-:Y:S01]  /*0890*/  @!UP1 ULEA UR9, UR10, UR9, 0x18 ;  /* 0x000000090a099291 */ /* 0x002fe2000f8ec03f */
[----:B------:R-:W-:Y:S02]  /*08a0*/  VOTEU.ALL UP1, P0 ;  /* 0x00000000003f7886 */ /* 0x000fe40000020000 */
[----:B------:R-:W-:Y:S01]  /*08b0*/  ULDC.64 UR10, c[0x0][0x598] ;  /* 0x00016600000a7ab9 */ /* 0x000fe20000000a00 */
[----:B------:R-:W-:Y:S01]  /*08c0*/  ISETP.NE.AND P0, PT, R0, 0x3, PT ;  /* 0x000000030000780c */ /* 0x000fe20003f05270 */
[----:B------:R-:W0:Y:S02]  /*08d0*/  FENCE.VIEW.ASYNC.S ;  /* 0x00000000000073c6 */ /* 0x000e240000000000 */
[----:B0-----:R0:W1:Y:S01]  /*08e0*/  @!UP0 SYNCS.EXCH.64 URZ, [UR8+0x1f0], UR4 ;  /* 0x0001f004083f85b2 */ /* 0x0010620008000100 */
[----:B------:R-:W-:-:S02]  /*08f0*/  ISETP.NE.U32.AND P1, PT, RZ, UR10, PT ;  /* 0x0000000aff007c0c */ /* 0x000fc4000bf25070 */
[----:B------:R-:W-:Y:S02]  /*0900*/  ISETP.EQ.OR P0, PT, R0, RZ, !P0 ;  /* 0x000000ff0000720c */ /* 0x000fe40004702670 */
[----:B------:R-:W-:Y:S02]  /*0910*/  ISETP.NE.AND.EX P1, PT, RZ, UR11, PT, P1 ;  /* 0x0000000bff007c0c */ /* 0x000fe4000bf25310 */
[----:B------:R-:W-:-:S04]  /*0920*/  ISETP.EQ.AND P0, PT, R8, RZ, P0 ;  /* 0x000000ff0800720c */ /* 0x000fc80000702270 */
[----:B------:R-:W-:-:S04]  /*0930*/  SEL R16, RZ, 0x1, !P0 ;  /* 0x00000001ff107807 */ /* 0x000fc80004000000 */
[----:B------:R-:W-:Y:S01]  /*0940*/  SEL R16, R16, 0x2, P3 ;  /* 0x0000000210107807 */ /* 0x000fe20001800000 */
[----:B------:R0:W1:Y:S01]  /*0950*/  @!UP1 SYNCS.EXCH.64 URZ, [UR8+0x1f8], UR4 ;  /* 0x0001f804083f95b2 */ /* 0x0000620008000100 */
[----:B------:R-:W-:Y:S01]  /*0960*/  NOP ;  /* 0x0000000000007918 */ /* 0x000fe20000000000 */
[----:B------:R0:W1:Y:S01]  /*0970*/  @!UP2 SYNCS.EXCH.64 URZ, [UR9+0x1d0], UR6 ;  /* 0x0001d006093fa5b2 */ /* 0x0000620008000100 */
[----:B------:R0:W1:Y:S01]  /*0980*/  @!UP3 SYNCS.EXCH.64 URZ, [UR9+0x1d8], UR6 ;  /* 0x0001d806093fb5b2 */ /* 0x0000620008000100 */
[----:B------:R0:W1:Y:S01]  /*0990*/  @!UP4 SYNCS.EXCH.64 URZ, [UR9+0x1e0], UR6 ;  /* 0x0001e006093fc5b2 */ /* 0x0000620008000100 */
[----:B------:R0:W1:Y:S01]  /*09a0*/  @!UP5 SYNCS.EXCH.64 URZ, [UR9+0x1e8], UR6 ;  /* 0x0001e806093fd5b2 */ /* 0x0000620008000100 */
[----:B------:R-:W-:Y:S01]  /*09b0*/  NOP ;  /* 0x0000000000007918 */ /* 0x000fe20000000000 */
[----:B-1----:R-:W-:Y:S06]  /*09c0*/  BAR.SYNC.DEFER_BLOCKING 0x0 ;  /* 0x0000000000007b1d */ /* 0x002fec0000010000 */
[----:B0-2---:R-:W-:Y:S05]  /*09d0*/  @!P1 BRA `(.L_x_4) ;  /* 0x00000000001c9947 */ /* 0x005fea0003800000 */
[----:B------:R-:W0:Y:S02]  /*09e0*/  LDC.64 R6, c[0x0][0x598] ;  /* 0x00016600ff067b82 */ /* 0x000e240000000a00 */
[----:B0-----:R-:W2:Y:S02]  /*09f0*/  LDG.E.64 R6, desc[UR36][R6.64] ;  /* 0x0000002406067981 */ /* 0x001ea4000c1e1b00 */
[----:B--2---:R-:W-:-:S04]  /*0a00*/  ISETP.NE.U32.AND P0, PT, R6, RZ, PT ;  /* 0x000000ff0600720c */ /* 0x004fc80003f05070 */
[----:B------:R-:W-:-:S13]  /*0a10*/  ISETP.NE.AND.EX P0, PT, R7, RZ, PT, P0 ;  /* 0x000000ff0700720c */ /* 0x000fda0003f05300 */
[----:B------:R-:W-:Y:S05]  /*0a20*/  @!P0 BRA `(.L_x_4) ;  /* 0x0000000000088947 */ /* 0x000fea0003800000 */
[----:B------:R1:W5:Y:S01]  /*0a30*/  LD.E R56, desc[UR36][R6.64] ;  /* 0x0000002406387980 */ /* 0x000362000c101900 */
[----:B------:R-:W-:Y:S05]  /*0a40*/  BRA `(.L_x_5) ;  /* 0x0000000000247947 */ /* 0x000fea0003800000 */
.L_x_4:
[----:B------:R-:W-:Y:S02]  /*0a50*/  ULDC.64 UR4, c[0x0][0x588] ;  /* 0x0001620000047ab9 */ /* 0x000fe40000000a00 */
[----:B------:R-:W-:-:S04]  /*0a60*/  ISETP.NE.U32.AND P0, PT, RZ, UR4, PT ;  /* 0x00000004ff007c0c */ /* 0x000fc8000bf05070 */
[----:B------:R-:W-:-:S13]  /*0a70*/  ISETP.NE.AND.EX P0, PT, RZ, UR5, PT, P0 ;  /* 0x00000005ff007c0c */ /* 0x000fda000bf05300 */
[----:B------:R-:W-:Y:S05]  /*0a80*/  @!P0 BRA `(.L_x_6) ;  /* 0x00000000000c8947 */ /* 0x000fea0003800000 */
[----:B------:R-:W0:Y:S02]  /*0a90*/  LDC.64 R56, c[0x0][0x588] ;  /* 0x00016200ff387b82 */ /* 0x000e240000000a00 */
[----:B0-----:R0:W5:Y:S01]  /*0aa0*/  LDG.E R56, desc[UR36][R56.64] ;  /* 0x0000002438387981 */ /* 0x001162000c1e1900 */
[----:B------:R-:W-:Y:S05]  /*0ab0*/  BRA `(.L_x_5) ;  /* 0x0000000000087947 */ /* 0x000fea0003800000 */
.L_x_6:
[----:B------:R-:W-:Y:S02]  /*0ac0*/  ULDC UR4, c[0x0][0x580] ;  /* 0x0001600000047ab9 */ /* 0x000fe40000000800 */
[----:B------:R-:W-:-:S07]  /*0ad0*/  IMAD.U32 R56, RZ, RZ, UR4 ;  /* 0x00000004ff387e24 */ /* 0x000fce000f8e00ff */
.L_x_5:
[----:B------:R-:W-:Y:S02]  /*0ae0*/  ULDC.64 UR4, c[0x0][0x5a0] ;  /* 0x0001680000047ab9 */ /* 0x000fe40000000a00 */
[----:B------:R-:W-:-:S04]  /*0af0*/  ISETP.NE.U32.AND P0, PT, RZ, UR4, PT ;  /* 0x00000004ff007c0c */ /* 0x000fc8000bf05070 */
[----:B------:R-:W-:-:S13]  /*0b00*/  ISETP.NE.AND.EX P0, PT, RZ, UR5, PT, P0 ;  /* 0x00000005ff007c0c */ /* 0x000fda000bf05300 */
[----:B------:R-:W-:Y:S05]  /*0b10*/  @!P0 BRA `(.L_x_7) ;  /* 0x00000000001c8947 */ /* 0x000fea0003800000 */
[----:B-1----:R-:W1:Y:S02]  /*0b20*/  LDC.64 R6, c[0x0][0x5a0] ;  /* 0x00016800ff067b82 */ /* 0x002e640000000a00 */
[----:B-1----:R-:W2:Y:S02]  /*0b30*/  LDG.E.64 R6, desc[UR36][R6.64] ;  /* 0x0000002406067981 */ /* 0x002ea4000c1e1b00 */
[----:B--2---:R-:W-:-:S04]  /*0b40*/  ISETP.NE.U32.AND P0, PT, R6, RZ, PT ;  /* 0x000000ff0600720c */ /* 0x004fc80003f05070 */
[----:B------:R-:W-:-:S13]  /*0b50*/  ISETP.NE.AND.EX P0, PT, R7, RZ, PT, P0 ;  /* 0x000000ff0700720c */ /* 0x000fda0003f05300 */
[----:B------:R-:W-:Y:S05]  /*0b60*/  @!P0 BRA `(.L_x_7) ;  /* 0x0000000000088947 */ /* 0x000fea0003800000 */
[----:B0-----:R2:W5:Y:S01]  /*0b70*/  LD.E R57, desc[UR36][R6.64] ;  /* 0x0000002406397980 */ /* 0x001562000c101900 */
[----:B------:R-:W-:Y:S05]  /*0b80*/  BRA `(.L_x_8) ;  /* 0x0000000000247947 */ /* 0x000fea0003800000 */
.L_x_7:
[----:B------:R-:W-:Y:S02]  /*0b90*/  ULDC.64 UR4, c[0x0][0x590] ;  /* 0x0001640000047ab9 */ /* 0x000fe40000000a00 */
[----:B------:R-:W-:-:S04]  /*0ba0*/  ISETP.NE.U32.AND P0, PT, RZ, UR4, PT ;  /* 0x00000004ff007c0c */ /* 0x000fc8000bf05070 */
[----:B------:R-:W-:-:S13]  /*0bb0*/  ISETP.NE.AND.EX P0, PT, RZ, UR5, PT, P0 ;  /* 0x00000005ff007c0c */ /* 0x000fda000bf05300 */
[----:B------:R-:W-:Y:S05]  /*0bc0*/  @!P0 BRA `(.L_x_9) ;  /* 0x00000000000c8947 */ /* 0x000fea0003800000 */
[----:B-1----:R-:W0:Y:S02]  /*0bd0*/  LDC.64 R6, c[0x0][0x590] ;  /* 0x00016400ff067b82 */ /* 0x002e240000000a00 */
[----:B0-----:R0:W5:Y:S01]  /*0be0*/  LDG.E R57, desc[UR36][R6.64] ;  /* 0x0000002406397981 */ /* 0x001162000c1e1900 */
[----:B------:R-:W-:Y:S05]  /*0bf0*/  BRA `(.L_x_8) ;  /* 0x0000000000087947 */ /* 0x000fea0003800000 */
.L_x_9:
[----:B------:R-:W-:Y:S02]  /*0c00*/  ULDC UR4, c[0x0][0x584] ;  /* 0x0001610000047ab9 */ /* 0x000fe40000000800 */
[----:B0-----:R-:W-:-:S07]  /*0c10*/  IMAD.U32 R57, RZ, RZ, UR4 ;  /* 0x00000004ff397e24 */ /* 0x001fce000f8e00ff */
.L_x_8:
[----:B------:R-:W3:Y:S01]  /*0c20*/  LDC R2, c[0x0][0x65c] ;  /* 0x00019700ff027b82 */ /* 0x000ee20000000800 */
[----:B------:R-:W4:Y:S01]  /*0c30*/  S2R R14, SR_CTAID.Y ;  /* 0x00000000000e7919 */ /* 0x000f220000002600 */
[----:B------:R-:W-:Y:S01]  /*0c40*/  ULDC UR6, c[0x0][0x28c] ;  /* 0x0000a30000067ab9 */ /* 0x000fe20000000800 */
[----:B------:R-:W-:Y:S01]  /*0c50*/  ISETP.NE.AND P0, PT, R8, 0x2, PT ;  /* 0x000000020800780c */ /* 0x000fe20003f05270 */
[----:B------:R-:W-:Y:S01]  /*0c60*/  UIADD3 UR6, UR6, 0x1f, URZ ;  /* 0x0000001f06067890 */ /* 0x000fe2000fffe03f */
[----:B012---:R-:W0:Y:S01]  /*0c70*/  S2R R6, SR_CTAID.X ;  /* 0x0000000000067919 */ /* 0x007e220000002500 */
[----:B------:R-:W-:Y:S01]  /*0c80*/  IMAD.MOV.U32 R7, RZ, RZ, RZ ;  /* 0x000000ffff077224 */ /* 0x000fe200078e00ff */
[----:B------:R-:W-:Y:S01]  /*0c90*/  UMOV UR39, URZ ;  /* 0x0000003f00277c82 */ /* 0x000fe20008000000 */
[----:B------:R-:W-:Y:S01]  /*0ca0*/  USHF.R.S32.HI UR7, URZ, 0x1f, UR6 ;  /* 0x0000001f3f077899 */ /* 0x000fe20008011406 */
[----:B------:R-:W-:Y:S01]  /*0cb0*/  UMOV UR38, URZ ;  /* 0x0000003f00267c82 */ /* 0x000fe20008000000 */
[----:B------:R-:W-:-:S02]  /*0cc0*/  ULDC.64 UR8, c[0x0][0x650] ;  /* 0x0001940000087ab9 */ /* 0x000fc40000000a00 */
[----:B------:R-:W-:-:S04]  /*0cd0*/  ULEA.HI UR7, UR7, UR6, URZ, 0x5 ;  /* 0x0000000607077291 */ /* 0x000fc8000f8f283f */
[----:B------:R-:W-:Y:S01]  /*0ce0*/  USHF.R.S32.HI UR40, URZ, 0x5, UR7 ;  /* 0x000000053f287899 */ /* 0x000fe20008011407 */
[----:B---3--:R-:W-:-:S13]  /*0cf0*/  ISETP.NE.AND P1, PT, R2, 0x1, PT ;  /* 0x000000010200780c */ /* 0x008fda0003f25270 */
[----:B------:R-:W0:Y:S01]  /*0d00*/  @P1 LDC R19, c[0x0][0x10] ;  /* 0x00000400ff131b82 */ /* 0x000e220000000800 */
[----:B----4-:R-:W-:Y:S02]  /*0d10*/  @P1 IMAD.MOV.U32 R8, RZ, RZ, R14 ;  /* 0x000000ffff081224 */ /* 0x010fe400078e000e */
[----:B------:R-:W-:Y:S02]  /*0d20*/  @P1 IMAD.MOV.U32 R9, RZ, RZ, RZ ;  /* 0x000000ffff091224 */ /* 0x000fe400078e00ff */
[----:B------:R-:W-:-:S03]  /*0d30*/  @P1 IMAD.MOV.U32 R17, RZ, RZ, RZ ;  /* 0x000000ffff111224 */ /* 0x000fc600078e00ff */
[----:B------:R-:W1:Y:S01]  /*0d40*/  @!P1 LDC R11, c[0x0][0xc] ;  /* 0x00000300ff0b9b82 */ /* 0x000e620000000800 */
[----:B------:R-:W-:Y:S01]  /*0d50*/  ULDC UR4, c[0x0][0xc] ;  /* 0x0000030000047ab9 */ /* 0x000fe20000000800 */
[----:B------:R-:W-:Y:S02]  /*0d60*/  ULDC UR5, c[0x0][0x10] ;  /* 0x0000040000057ab9 */ /* 0x000fe40000000800 */
[----:B------:R-:W-:-:S04]  /*0d70*/  UIMAD.WIDE.U32 UR4, UR4, UR5, URZ ;  /* 0x00000005040472a5 */ /* 0x000fc8000f8e003f */
[----:B------:R-:W2:Y:S01]  /*0d80*/  LDC R2, c[0x0][0x14] ;  /* 0x00000500ff027b82 */ /* 0x000ea20000000800 */
[----:B0-----:R-:W-:-:S04]  /*0d90*/  @P1 IMAD.WIDE.U32 R18, R6, R19, R8 ;  /* 0x0000001306121225 */ /* 0x001fc800078e0008 */
[----:B------:R-:W-:Y:S02]  /*0da0*/  @P1 IMAD.IADD R17, R19, 0x1, R17 ;  /* 0x0000000113111824 */ /* 0x000fe400078e0211 */
[----:B-1----:R-:W-:-:S04]  /*0db0*/  @!P1 IMAD.WIDE.U32 R8, R11, R14, R6 ;  /* 0x0000000e0b089225 */ /* 0x002fc800078e0006 */
[----:B------:R-:W-:Y:S02]  /*0dc0*/  @!P1 IMAD.MOV.U32 R18, RZ, RZ, R8 ;  /* 0x000000ffff129224 */ /* 0x000fe400078e0008 */
[----:B------:R-:W-:Y:S02]  /*0dd0*/  @!P1 IMAD.MOV.U32 R17, RZ, RZ, R9 ;  /* 0x000000ffff119224 */ /* 0x000fe400078e0009 */
[----:B--2---:R-:W-:-:S04]  /*0de0*/  IMAD.WIDE.U32 R12, R2, UR4, RZ ;  /* 0x00000004020c7c25 */ /* 0x004fc8000f8e00ff */
[----:B------:R-:W-:Y:S01]  /*0df0*/  IMAD R23, R2, UR5, RZ ;  /* 0x0000000502177c24 */ /* 0x000fe2000f8e02ff */
[----:B------:R0:W-:Y:S03]  /*0e00*/  STL.64 [R1], R12 ;  /* 0x0000000c01007387 */ /* 0x0001e60000100a00 */
[----:B------:R-:W-:Y:S01]  /*0e10*/  IMAD.IADD R23, R13, 0x1, R23 ;  /* 0x000000010d177824 */ /* 0x000fe200078e0217 */
[----:B------:R-:W-:Y:S06]  /*0e20*/  @P0 BRA `(.L_x_10) ;  /* 0x0000000000200947 */ /* 0x000fec0003800000 */
[----:B------:R-:W-:Y:S01]  /*0e30*/  UISETP.GE.U32.AND UP0, UPT, UR40, 0x1c, UPT ;  /* 0x0000001c2800788c */ /* 0x000fe2000bf06070 */
[----:B------:R-:W-:Y:S01]  /*0e40*/  IADD3 R18, P0, R18, R12, RZ ;  /* 0x0000000c12127210 */ /* 0x000fe20007f1e0ff */
[----:B------:R-:W-:Y:S01]  /*0e50*/  USHF.R.U32.HI UR4, URZ, 0x2, UR40 ;  /* 0x000000023f047899 */ /* 0x000fe20008011628 */
[----:B------:R-:W-:-:S03]  /*0e60*/  UMOV UR38, URZ ;  /* 0x0000003f00267c82 */ /* 0x000fc60008000000 */
[----:B------:R-:W-:Y:S01]  /*0e70*/  UIMAD.WIDE.U32 UR4, UR4, 0x24924925, URZ ;  /* 0x24924925040478a5 */ /* 0x000fe2000f8e003f */
[----:B------:R-:W-:-:S03]  /*0e80*/  IMAD.X R17, R23, 0x1, R17, P0 ;  /* 0x0000000117117824 */ /* 0x000fc600000e0611 */
[----:B------:R-:W-:Y:S02]  /*0e90*/  UIMAD UR39, UR5, -0x1c, UR40 ;  /* 0xffffffe4052778a4 */ /* 0x000fe4000f8e0228 */
[----:B------:R-:W-:-:S12]  /*0ea0*/  @UP0 ULOP3.LUT UR38, UR5, 0x1, URZ, 0xc0, !UPT ;  /* 0x0000000105260892 */ /* 0x000fd8000f8ec03f */
.L_x_10:
[----:B------:R-:W-:Y:S01]  /*0eb0*/  ISETP.GE.U32.AND P0, PT, R18, UR8, PT ;  /* 0x0000000812007c0c */ /* 0x000fe2000bf06070 */
[----:B------:R-:W-:Y:S01]  /*0ec0*/  IMAD.MOV.U32 R19, RZ, RZ, -0x1 ;  /* 0xffffffffff137424 */ /* 0x000fe200078e00ff */
[----:B------:R-:W-:Y:S01]  /*0ed0*/  PRMT R8, RZ, 0x7610, R8 ;  /* 0x00007610ff087816 */ /* 0x000fe20000000008 */
[----:B------:R-:W-:Y:S01]  /*0ee0*/  IMAD.MOV.U32 R22, RZ, RZ, -0x1 ;  /* 0xffffffffff167424 */ /* 0x000fe200078e00ff */
[----:B------:R-:W-:Y:S01]  /*0ef0*/  ISETP.GE.U32.AND.EX P0, PT, R17, UR9, PT, P0 ;  /* 0x0000000911007c0c */ /* 0x000fe2000bf06100 */
[----:B------:R-:W-:-:S12]  /*0f00*/  IMAD.MOV.U32 R2, RZ, RZ, -0x1 ;  /* 0xffffffffff027424 */ /* 0x000fd800078e00ff */
[----:B------:R-:W-:Y:S05]  /*0f10*/  @P0 BRA `(.L_x_11) ;  /* 0x00000004005c0947 */ /* 0x000fea0003800000 */
[----:B------:R-:W1:Y:S01]  /*0f20*/  LDC.64 R20, c[0x0][0x628] ;  /* 0x00018a00ff147b82 */ /* 0x000e620000000a00 */
[----:B------:R-:W-:Y:S02]  /*0f30*/  IMAD.MOV.U32 R8, RZ, RZ, R18 ;  /* 0x000000ffff087224 */ /* 0x000fe400078e0012 */
[----:B------:R-:W-:-:S05]  /*0f40*/  IMAD.MOV.U32 R9, RZ, RZ, R17 ;  /* 0x000000ffff097224 */ /* 0x000fca00078e0011 */
[----:B------:R-:W2:Y:S08]  /*0f50*/  LDC R2, c[0x0][0x630] ;  /* 0x00018c00ff027b82 */ /* 0x000eb00000000800 */
[----:B------:R-:W3:Y:S01]  /*0f60*/  LDC.64 R24, c[0x0][0x620] ;  /* 0x00018800ff187b82 */ /* 0x000ee20000000a00 */
[----:B-1----:R-:W-:-:S04]  /*0f70*/  ISETP.NE.U32.AND P0, PT, R20, RZ, PT ;  /* 0x000000ff1400720c */ /* 0x002fc80003f05070 */
[----:B------:R-:W-:-:S13]  /*0f80*/  ISETP.NE.AND.EX P0, PT, R21, RZ, PT, P0 ;  /* 0x000000ff1500720c */ /* 0x000fda0003f05300 */
[----:B--23--:R-:W-:Y:S05]  /*0f90*/  @!P0 BRA `(.L_x_12) ;  /* 0x0000000000288947 */ /* 0x00cfea0003800000 */
[----:B0-----:R-:W0:Y:S02]  /*0fa0*/  LDC R13, c[0x0][0x634] ;  /* 0x00018d00ff0d7b82 */ /* 0x001e240000000800 */
[----:B0-----:R-:W-:-:S05]  /*0fb0*/  IADD3 R13, P0, R18, R13, RZ ;  /* 0x0000000d120d7210 */ /* 0x001fca0007f1e0ff */
[----:B------:R-:W-:-:S04]  /*0fc0*/  IMAD.X R15, RZ, RZ, R17, P0 ;  /* 0x000000ffff0f7224 */ /* 0x000fc800000e0611 */
[----:B------:R-:W-:-:S04]  /*0fd0*/  IMAD.WIDE.U32 R8, R15, R20, RZ ;  /* 0x000000140f087225 */ /* 0x000fc800078e00ff */
[----:B------:R-:W-:-:S04]  /*0fe0*/  IMAD.WIDE.U32 R10, P0, R13, R21, R8 ;  /* 0x000000150d0a7225 */ /* 0x000fc80007800008 */
[----:B------:R-:W-:-:S04]  /*0ff0*/  IMAD.WIDE.U32 R8, R13, R20, RZ ;  /* 0x000000140d087225 */ /* 0x000fc800078e00ff */
[----:B------:R-:W-:Y:S01]  /*1000*/  IMAD.X R13, RZ, RZ, RZ, P0 ;  /* 0x000000ffff0d7224 */ /* 0x000fe200000e06ff */
[----:B------:R-:W-:Y:S01]  /*1010*/  IADD3 RZ, P0, R9, R10, RZ ;  /* 0x0000000a09ff7210 */ /* 0x000fe20007f1e0ff */
[----:B------:R-:W-:-:S04]  /*1020*/  IMAD.MOV.U32 R12, RZ, RZ, R11 ;  /* 0x000000ffff0c7224 */ /* 0x000fc800078e000b */
[----:B------:R-:W-:-:S08]  /*1030*/  IMAD.WIDE.U32.X R8, R15, R21, R12, P0 ;  /* 0x000000150f087225 */ /* 0x000fd000000e040c */
.L_x_12:
[-CC-:B------:R-:W-:Y:S01]  /*1040*/  SHF.R.U64 R31, R8, R2.reuse, R9.reuse ;  /* 0x00000002081f7219 */ /* 0x180fe20000001209 */
[----:B0-----:R-:W0:Y:S01]  /*1050*/  LDC R12, c[0x0][0x618] ;  /* 0x00018600ff0c7b82 */ /* 0x001e220000000800 */
[----:B------:R-:W-:Y:S01]  /*1060*/  SHF.R.U32.HI R7, RZ, R2, R9 ;  /* 0x00000002ff077219 */ /* 0x000fe20000011609 */
[----:B------:R-:W-:Y:S01]  /*1070*/  ULDC UR4, c[0x0][0x150] ;  /* 0x0000540000047ab9 */ /* 0x000fe20000000800 */
[----:B------:R-:W-:Y:S01]  /*1080*/  IADD3 R11, P0, RZ, -R31, RZ ;  /* 0x8000001fff0b7210 */ /* 0x000fe20007f1e0ff */
[----:B------:R-:W-:Y:S01]  /*1090*/  IMAD.MOV.U32 R19, RZ, RZ, R17 ;  /* 0x000000ffff137224 */ /* 0x000fe200078e0011 */
[----:B------:R-:W-:-:S03]  /*10a0*/  I2FP.F32.U32 R2, R6 ;  /* 0x0000000600027245 */ /* 0x000fc60000201000 */
[----:B------:R-:W1:Y:S01]  /*10b0*/  LDC.64 R26, c[0x0][0x640] ;  /* 0x00019000ff1a7b82 */ /* 0x000e620000000a00 */
[----:B------:R-:W-:Y:S02]  /*10c0*/  IMAD.X R13, RZ, RZ, ~R7, P0 ;  /* 0x000000ffff0d7224 */ /* 0x000fe400000e0e07 */
[----:B------:R-:W-:Y:S01]  /*10d0*/  FMUL R2, R2, UR4 ;  /* 0x0000000402027c20 */ /* 0x000fe20008400000 */
[----:B------:R-:W-:Y:S01]  /*10e0*/  IMAD.WIDE.U32 R8, R11, R24, R18 ;  /* 0x000000180b087225 */ /* 0x000fe200078e0012 */
[----:B------:R-:W-:-:S03]  /*10f0*/  ULDC UR4, c[0x0][0x154] ;  /* 0x0000550000047ab9 */ /* 0x000fc60000000800 */
[----:B------:R-:W-:Y:S01]  /*1100*/  IMAD R10, R13, R24, RZ ;  /* 0x000000180d0a7224 */ /* 0x000fe200078e02ff */
[----:B------:R-:W2:Y:S01]  /*1110*/  LDC R7, c[0x0][0x144] ;  /* 0x00005100ff077b82 */ /* 0x000ea20000000800 */
[----:B------:R-:W3:Y:S02]  /*1120*/  F2I.U32.TRUNC.NTZ R2, R2 ;  /* 0x0000000200027305 */ /* 0x000ee4000020f000 */
[----:B------:R-:W-:-:S04]  /*1130*/  IMAD R11, R11, R25, R10 ;  /* 0x000000190b0b7224 */ /* 0x000fc800078e020a */
[----:B------:R-:W-:Y:S01]  /*1140*/  IMAD.IADD R9, R9, 0x1, R11 ;  /* 0x0000000109097824 */ /* 0x000fe200078e020b */
[----:B------:R-:W4:Y:S01]  /*1150*/  LDC R22, c[0x0][0x608] ;  /* 0x00018200ff167b82 */ /* 0x000f220000000800 */
[----:B------:R-:W-:-:S03]  /*1160*/  IMAD.MOV.U32 R11, RZ, RZ, -0x1 ;  /* 0xffffffffff0b7424 */ /* 0x000fc600078e00ff */
[--C-:B0-----:R-:W-:Y:S02]  /*1170*/  SHF.R.U64 R20, R8, R12, R9.reuse ;  /* 0x0000000c08147219 */ /* 0x101fe40000001209 */
[----:B------:R-:W-:Y:S02]  /*1180*/  I2FP.F32.U32 R8, R14 ;  /* 0x0000000e00087245 */ /* 0x000fe40000201000 */
[----:B------:R-:W0:Y:S01]  /*1190*/  LDC R24, c[0x0][0x658] ;  /* 0x00019600ff187b82 */ /* 0x000e220000000800 */
[----:B-1----:R-:W-:Y:S01]  /*11a0*/  ISETP.NE.U32.AND P0, PT, R26, RZ, PT ;  /* 0x000000ff1a00720c */ /* 0x002fe20003f05070 */
[----:B---3--:R-:W-:Y:S02]  /*11b0*/  IMAD.MOV R10, RZ, RZ, -R2 ;  /* 0x000000ffff0a7224 */ /* 0x008fe400078e0a02 */
[----:B------:R-:W-:Y:S01]  /*11c0*/  FMUL R8, R8, UR4 ;  /* 0x0000000408087c20 */ /* 0x000fe20008400000 */
[----:B------:R-:W-:Y:S02]  /*11d0*/  SHF.R.U32.HI R9, RZ, R12, R9 ;  /* 0x0000000cff097219 */ /* 0x000fe40000011609 */
[----:B------:R-:W-:Y:S01]  /*11e0*/  ISETP.NE.AND.EX P0, PT, R27, RZ, PT, P0 ;  /* 0x000000ff1b00720c */ /* 0x000fe20003f05300 */
[----:B------:R1:W3:Y:S01]  /*11f0*/  F2I.U32.TRUNC.NTZ R15, R8 ;  /* 0x00000008000f7305 */ /* 0x0002e2000020f000 */
[----:B------:R-:W1:Y:S01]  /*1200*/  LDC R19, c[0x0][0x148] ;  /* 0x00005200ff137b82 */ /* 0x000e620000000800 */
[----:B--2---:R-:W-:-:S07]  /*1210*/  IMAD R2, R7, R10, R6 ;  /* 0x0000000a07027224 */ /* 0x004fce00078e0206 */
[----:B------:R-:W2:Y:S01]  /*1220*/  LDC R25, c[0x0][0x600] ;  /* 0x00018000ff197b82 */ /* 0x000ea20000000800 */
[-CC-:B----4-:R-:W-:Y:S02]  /*1230*/  SHF.R.U64 R32, R20, R22.reuse, R9.reuse ;  /* 0x0000001614207219 */ /* 0x190fe40000001209 */
[----:B------:R-:W-:Y:S01]  /*1240*/  SHF.R.U32.HI R7, RZ, R22, R9 ;  /* 0x00000016ff077219 */ /* 0x000fe20000011609 */
[----:B------:R-:W-:-:S04]  /*1250*/  IMAD.MOV.U32 R9, RZ, RZ, 0x1 ;  /* 0x00000001ff097424 */ /* 0x000fc800078e00ff */
[----:B------:R-:W4:Y:S01]  /*1260*/  LDC R28, c[0x0][0x648] ;  /* 0x00019200ff1c7b82 */ /* 0x000f220000000800 */
[-C--:B0-----:R-:W-:Y:S02]  /*1270*/  SHF.L.U32 R6, R11, R24.reuse, RZ ;  /* 0x000000180b067219 */ /* 0x081fe400000006ff */
[--C-:B------:R-:W-:Y:S02]  /*1280*/  SHF.R.U64 R22, R32, R24, R7.reuse ;  /* 0x0000001820167219 */ /* 0x100fe40000001207 */
[----:B------:R-:W-:Y:S02]  /*1290*/  LOP3.LUT R13, RZ, R6, RZ, 0x33, !PT ;  /* 0x00000006ff0d7212 */ /* 0x000fe400078e33ff */
[-C--:B------:R-:W-:Y:S01]  /*12a0*/  SHF.R.U32.HI R7, RZ, R24.reuse, R7 ;  /* 0x00000018ff077219 */ /* 0x080fe20000011607 */
[----:B------:R-:W0:Y:S01]  /*12b0*/  LDC R29, c[0x0][0x638] ;  /* 0x00018e00ff1d7b82 */ /* 0x000e220000000800 */
[----:B------:R-:W-:Y:S01]  /*12c0*/  SHF.L.U32 R12, R9, R24, RZ ;  /* 0x00000018090c7219 */ /* 0x000fe200000006ff */
[----:B------:R-:W-:-:S06]  /*12d0*/  IMAD.MOV.U32 R6, RZ, RZ, R22 ;  /* 0x000000ffff067224 */ /* 0x000fcc00078e0016 */
[----:B------:R-:W0:Y:S01]  /*12e0*/  LDC R30, c[0x0][0x610] ;  /* 0x00018400ff1e7b82 */ /* 0x000e220000000800 */
[----:B-1-3--:R-:W-:Y:S05]  /*12f0*/  @!P0 BRA `(.L_x_13) ;  /* 0x0000000000288947 */ /* 0x00afea0003800000 */
[----:B------:R-:W1:Y:S02]  /*1300*/  LDC R11, c[0x0][0x64c] ;  /* 0x00019300ff0b7b82 */ /* 0x000e640000000800 */
[----:B-1----:R-:W-:-:S05]  /*1310*/  IADD3 R11, P0, R22, R11, RZ ;  /* 0x0000000b160b7210 */ /* 0x002fca0007f1e0ff */
        /* <DEDUP_REMOVED lines=8> */
.L_x_13:
[----:B----4-:R-:W-:Y:S01]  /*13a0*/  SHF.R.U64 R6, R6, R28, R7 ;  /* 0x0000001c06067219 */ /* 0x010fe20000001207 */
[----:B--2---:R-:W-:Y:S01]  /*13b0*/  VIADD R7, R25, 0xffffffff ;  /* 0xffffffff19077836 */ /* 0x004fe20000000000 */
[----:B------:R-:W-:Y:S01]  /*13c0*/  LOP3.LUT R13, R32, R13, RZ, 0xc0, !PT ;  /* 0x0000000d200d7212 */ /* 0x000fe200078ec0ff */
[----:B------:R-:W-:Y:S02]  /*13d0*/  IMAD.MOV R15, RZ, RZ, -R15 ;  /* 0x000000ffff0f7224 */ /* 0x000fe400078e0a0f */
[----:B------:R-:W-:Y:S01]  /*13e0*/  IMAD.MOV R8, RZ, RZ, -R6 ;  /* 0x000000ffff087224 */ /* 0x000fe200078e0a06 */
[----:B------:R-:W-:Y:S01]  /*13f0*/  LOP3.LUT R7, R20, R7, RZ, 0xc0, !PT ;  /* 0x0000000714077212 */ /* 0x000fe200078ec0ff */
[----:B------:R-:W-:Y:S02]  /*1400*/  IMAD R13, R12, R6, R13 ;  /* 0x000000060c0d7224 */ /* 0x000fe400078e020d */
[----:B------:R-:W-:Y:S02]  /*1410*/  @P1 IMAD R2, R19, R15, R14 ;  /* 0x0000000f13021224 */ /* 0x000fe400078e020e */
[----:B0-----:R-:W-:-:S02]  /*1420*/  IMAD R6, R8, R29, R22 ;  /* 0x0000001d08067224 */ /* 0x001fc400078e0216 */
[----:B------:R-:W-:Y:S02]  /*1430*/  IMAD R2, R13, R30, R2 ;  /* 0x0000001e0d027224 */ /* 0x000fe400078e0202 */
[----:B------:R-:W-:Y:S02]  /*1440*/  IMAD R19, R6, R25, R7 ;  /* 0x0000001906137224 */ /* 0x000fe400078e0207 */
[----:B------:R-:W-:-:S03]  /*1450*/  IMAD.MOV.U32 R8, RZ, RZ, 0x1 ;  /* 0x00000001ff087424 */ /* 0x000fc600078e00ff */
[----:B------:R-:W-:Y:S02]  /*1460*/  SEL R22, R19, R2, !P1 ;  /* 0x0000000213167207 */ /* 0x000fe40004800000 */
[----:B------:R-:W-:Y:S01]  /*1470*/  SEL R19, R2, R19, !P1 ;  /* 0x0000001302137207 */ /* 0x000fe20004800000 */
[----:B------:R-:W-:-:S07]  /*1480*/  IMAD.MOV.U32 R2, RZ, RZ, R31 ;  /* 0x000000ffff027224 */ /* 0x000fce00078e001f */
.L_x_11:
[----:B------:R-:W-:Y:S05]  /*1490*/  @!P2 BRA `(.L_x_14) ;  /* 0x000000340090a947 */ /* 0x000fea0003800000 */
[----:B------:R-:W-:-:S13]  /*14a0*/  ISETP.GT.U32.AND P0, PT, R33, 0x1, PT ;  /* 0x000000012100780c */ /* 0x000fda0003f04070 */
[----:B------:R-:W-:Y:S05]  /*14b0*/  @P0 EXIT ;  /* 0x000000000000094d */ /* 0x000fea0003800000 */
.L_x_15:
[----:B------:R-:W-:-:S08]  /*14c0*/  NOP ;  /* 0x0000000000007918 */ /* 0x000fd00000000000 */
[----:B------:R-:W1:Y:S02]  /*14d0*/  USETMAXREG.TRY_ALLOC.CTAPOOL UP0, 0xe8 ;  /* 0x000000e8000079c8 */ /* 0x000e640008000600 */
[----:B-1----:R-:W-:-:S13]  /*14e0*/  PLOP3.LUT P0, PT, PT, PT, UP0, 0x80, 0x0 ;  /* 0x000000000000781c */ /* 0x002fda0003f0f008 */
[----:B------:R-:W-:Y:S05]  /*14f0*/  @!P0 BRA `(.L_x_15) ;  /* 0xfffffffc00f08947 */ /* 0x000fea000383ffff */
[----:B------:R-:W-:-:S13]  /*1500*/  LOP3.LUT P0, RZ, R8, 0xff, RZ, 0xc0, !PT ;  /* 0x000000ff08ff7812 */ /* 0x000fda000780c0ff */
[----:B------:R-:W-:Y:S05]  /*1510*/  @!P0 EXIT ;  /* 0x000000000000894d */ /* 0x000fea0003800000 */
[----:B------:R-:W1:Y:S01]  /*1520*/  S2UR UR4, SR_CgaCtaId ;  /* 0x00000000000479c3 */ /* 0x000e620000008800 */
[----:B------:R-:W-:Y:S01]  /*1530*/  VIADD R6, R5, 0xffffffff ;  /* 0xffffffff05067836 */ /* 0x000fe20000000000 */
[----:B------:R-:W-:Y:S01]  /*1540*/  SHF.R.S32.HI R0, RZ, 0x1f, R3 ;  /* 0x0000001fff007819 */ /* 0x000fe20000011403 */
[----:B------:R-:W-:Y:S01]  /*1550*/  UMOV UR41, 0x400 ;  /* 0x0000040000297882 */ /* 0x000fe20000000000 */
[----:B------:R-:W-:Y:S01]  /*1560*/  UISETP.LT.AND UP0, UPT, UR40, 0x1, UPT ;  /* 0x000000012800788c */ /* 0x000fe2000bf01270 */
[----:B------:R-:W-:Y:S01]  /*1570*/  LOP3.LUT R70, R16, 0x1, RZ, 0xfc, !PT ;  /* 0x0000000110467812 */ /* 0x000fe200078efcff */
[----:B------:R-:W-:Y:S01]  /*1580*/  ULDC UR6, c[0x0][0x284] ;  /* 0x0000a10000067ab9 */ /* 0x000fe20000000800 */
[----:B------:R-:W-:Y:S01]  /*1590*/  R2UR UR42, R6 ;  /* 0x00000000062a72ca */ /* 0x000fe200000e0000 */
[----:B------:R-:W-:Y:S01]  /*15a0*/  USEL UR43, UR40, 0x1, UP0 ;  /* 0x00000001282b7887 */ /* 0x000fe20008000000 */
[CC--:B------:R-:W-:Y:S01]  /*15b0*/  LEA.HI R4, R0.reuse, R3.reuse, RZ, 0x2 ;  /* 0x0000000300047211 */ /* 0x0c0fe200078f10ff */
[----:B------:R-:W-:Y:S01]  /*15c0*/  USHF.L.U32 UR46, UR40, 0x1, URZ ;  /* 0x00000001282e7899 */ /* 0x000fe2000800063f */
[----:B------:R-:W-:Y:S01]  /*15d0*/  LEA.HI R0, R0, R3, RZ, 0x5 ;  /* 0x0000000300007211 */ /* 0x000fe200078f28ff */
[----:B------:R-:W-:Y:S01]  /*15e0*/  UIADD3 UR43, -UR43, UR40, URZ ;  /* 0x000000282b2b7290 */ /* 0x000fe2000fffe13f */
[----:B------:R-:W-:-:S02]  /*15f0*/  SHF.R.S32.HI R58, RZ, 0x2, R4 ;  /* 0x00000002ff3a7819 */ /* 0x000fc40000011404 */
[----:B------:R-:W-:Y:S02]  /*1600*/  SHF.R.S32.HI R5, RZ, 0x1f, R4 ;  /* 0x0000001fff057819 */ /* 0x000fe40000011404 */
[----:B------:R-:W-:Y:S02]  /*1610*/  LOP3.LUT R60, R4, 0xfffffffc, RZ, 0xc0, !PT ;  /* 0xfffffffc043c7812 */ /* 0x000fe400078ec0ff */
[----:B------:R-:W-:Y:S01]  /*1620*/  LEA.HI R5, R5, R58, RZ, 0x3 ;  /* 0x0000003a05057211 */ /* 0x000fe200078f18ff */
[----:B------:R-:W-:Y:S01]  /*1630*/  USHF.L.U32 UR42, UR42, 0x3, URZ ;  /* 0x000000032a2a7899 */ /* 0x000fe2000800063f */
[----:B------:R-:W-:Y:S01]  /*1640*/  ISETP.NE.AND P0, PT, R6, RZ, PT ;  /* 0x000000ff0600720c */ /* 0x000fe20003f05270 */
[----:B------:R-:W-:Y:S01]  /*1650*/  IMAD.IADD R60, R3, 0x1, -R60 ;  /* 0x00000001033c7824 */ /* 0x000fe200078e0a3c */
[----:B------:R-:W-:Y:S01]  /*1660*/  LOP3.LUT R5, R5, 0xfffffff8, RZ, 0xc0, !PT ;  /* 0xfffffff805057812 */ /* 0x000fe200078ec0ff */
[----:B-1----:R-:W-:Y:S01]  /*1670*/  ULEA UR41, UR4, UR41, 0x18 ;  /* 0x0000002904297291 */ /* 0x002fe2000f8ec03f */
[----:B------:R-:W-:Y:S01]  /*1680*/  SEL R71, RZ, 0x1, P0 ;  /* 0x00000001ff477807 */ /* 0x000fe20000000000 */
[----:B------:R-:W-:-:S02]  /*1690*/  IMAD.U32 R62, RZ, RZ, UR42 ;  /* 0x0000002aff3e7e24 */ /* 0x000fc4000f8e00ff */
[----:B------:R-:W-:Y:S01]  /*16a0*/  UIADD3 UR47, UR41, 0x1d0, URZ ;  /* 0x000001d0292f7890 */ /* 0x000fe2000fffe03f */
[----:B------:R-:W-:Y:S01]  /*16b0*/  IMAD.IADD R58, R58, 0x1, -R5 ;  /* 0x000000013a3a7824 */ /* 0x000fe200078e0a05 */
[----:B------:R-:W-:Y:S01]  /*16c0*/  UIADD3 UR4, UR41, 0x1c300, URZ ;  /* 0x0001c30029047890 */ /* 0x000fe2000fffe03f */
[----:B------:R-:W-:Y:S01]  /*16d0*/  SHF.R.S32.HI R5, RZ, 0x5, R0 ;  /* 0x00000005ff057819 */ /* 0x000fe20000011400 */
[----:B------:R-:W-:Y:S01]  /*16e0*/  UIADD3 UR5, UR41, 0x300, URZ ;  /* 0x0000030029057890 */ /* 0x000fe2000fffe03f */
[C---:B------:R-:W-:Y:S01]  /*16f0*/  LOP3.LUT R64, R62.reuse, 0x8, RZ, 0xc0, !PT ;  /* 0x000000083e407812 */ /* 0x040fe200078ec0ff */
[----:B------:R-:W-:Y:S01]  /*1700*/  USHF.R.U32.HI UR4, URZ, 0x4, UR4 ;  /* 0x000000043f047899 */ /* 0x000fe20008011604 */
[--C-:B------:R-:W-:Y:S01]  /*1710*/  SHF.R.S32.HI R59, RZ, 0x1f, R58.reuse ;  /* 0x0000001fff3b7819 */ /* 0x100fe2000001143a */
[----:B------:R-:W-:Y:S01]  /*1720*/  USHF.R.U32.HI UR5, URZ, 0x4, UR5 ;  /* 0x000000043f057899 */ /* 0x000fe20008011605 */
[C-C-:B------:R-:W-:Y:S01]  /*1730*/  IMAD R65, R5.reuse, -0x10, -R58.reuse ;  /* 0xfffffff005417824 */ /* 0x140fe200078e0a3a */
[----:B------:R-:W-:Y:S01]  /*1740*/  ULOP3.LUT UR4, UR4, 0x3fff, URZ, 0xc0, !UPT ;  /* 0x00003fff04047892 */ /* 0x000fe2000f8ec03f */
[----:B------:R-:W-:Y:S01]  /*1750*/  IMAD.U32 R61, RZ, RZ, UR47 ;  /* 0x0000002fff3d7e24 */ /* 0x000fe2000f8e00ff */
[----:B------:R-:W-:Y:S01]  /*1760*/  ULOP3.LUT UR5, UR5, 0x3fff, URZ, 0xc0, !UPT ;  /* 0x00003fff05057892 */ /* 0x000fe2000f8ec03f */
[----:B------:R-:W-:Y:S01]  /*1770*/  IMAD.WIDE R58, R5, 0x10, R58 ;  /* 0x00000010053a7825 */ /* 0x000fe200078e023a */
[----:B------:R-:W-:Y:S01]  /*1780*/  LOP3.LUT R62, R62, 0x8, RZ, 0xc, !PT ;  /* 0x000000083e3e7812 */ /* 0x000fe200078e0cff */
[----:B------:R-:W-:Y:S01]  /*1790*/  ULOP3.LUT UR44, UR4, 0x10000, URZ, 0xfc, !UPT ;  /* 0x00010000042c7892 */ /* 0x000fe2000f8efc3f */
[----:B------:R-:W-:Y:S01]  /*17a0*/  LOP3.LUT R64, R64, 0x18, RZ, 0x3c, !PT ;  /* 0x0000001840407812 */ /* 0x000fe200078e3cff */
[----:B------:R-:W-:Y:S01]  /*17b0*/  VIADD R63, R61, UR42 ;  /* 0x0000002a3d3f7c36 */ /* 0x000fe20008000000 */
[----:B------:R-:W-:Y:S01]  /*17c0*/  ULOP3.LUT UR45, UR5, 0x10000, URZ, 0xfc, !UPT ;  /* 0x00010000052d7892 */ /* 0x000fe2000f8efc3f */
[----:B------:R-:W-:-:S11]  /*17d0*/  VIADD R65, R65, UR6 ;  /* 0x0000000641417c36 */ /* 0x000fd60008000000 */
.L_x_99:
[----:B------:R-:W-:Y:S01]  /*17e0*/  SHF.L.U32 R0, R71, 0x1f, RZ ;  /* 0x0000001f47007819 */ /* 0x000fe200000006ff */
[----:B------:R-:W-:Y:S02]  /*17f0*/  ULDC UR4, c[0x0][0x28c] ;  /* 0x0000a30000047ab9 */ /* 0x000fe40000000800 */
[----:B------:R-:W-:Y:S01]  /*1800*/  ISETP.LT.AND P1, PT, RZ, UR4, PT ;  /* 0x00000004ff007c0c */ /* 0x000fe2000bf21270 */
[----:B-1----:R-:W1:Y:S02]  /*1810*/  SYNCS.PHASECHK.TRANS64.TRYWAIT P0, [R61+UR42], R0 ;  /* 0x000000003d0075a7 */ /* 0x002e64000800016a */
[----:B-1-34-:R-:W-:Y:S10]  /*1820*/  @!P0 BRA `(.L_x_16) ;  /* 0x0000004c00fc8947 */ /* 0x01aff40003800000 */
.L_x_145:
[----:B------:R-:W-:Y:S05]  /*1830*/  @P1 BRA `(.L_x_17) ;  /* 0x0000000000401947 */ /* 0x000fea0003800000 */
[----:B-1----:R-:W-:Y:S01]  /*1840*/  MOV R0, 0x0 ;  /* 0x0000000000007802 */ /* 0x002fe20000000f00 */
[----:B------:R-:W-:Y:S01]  /*1850*/  ULDC.64 UR4, c[0x4][0x68] ;  /* 0x01001a0000047ab9 */ /* 0x000fe20000000a00 */
[----:B------:R-:W-:Y:S01]  /*1860*/  ULDC.64 UR6, c[0x4][0x8] ;  /* 0x0100020000067ab9 */ /* 0x000fe20000000a00 */
[----:B------:R-:W-:Y:S01]  /*1870*/  IMAD.U32 R4, RZ, RZ, UR4 ;  /* 0x00000004ff047e24 */ /* 0x000fe2000f8e00ff */
[----:B------:R1:W2:Y:S01]  /*1880*/  LDC.64 R14, c[0x4][R0] ;  /* 0x01000000000e7b82 */ /* 0x0002a20000000a00 */
[----:B------:R-:W-:Y:S01]  /*1890*/  IMAD.U32 R5, RZ, RZ, UR5 ;  /* 0x00000005ff057e24 */ /* 0x000fe2000f8e00ff */
[----:B------:R-:W-:Y:S01]  /*18a0*/  ULDC.64 UR4, c[0x4][0x70] ;  /* 0x01001c0000047ab9 */ /* 0x000fe20000000a00 */
[----:B------:R-:W-:Y:S02]  /*18b0*/  IMAD.U32 R10, RZ, RZ, UR6 ;  /* 0x00000006ff0a7e24 */ /* 0x000fe4000f8e00ff */
[----:B------:R-:W-:Y:S02]  /*18c0*/  IMAD.U32 R6, RZ, RZ, UR4 ;  /* 0x00000004ff067e24 */ /* 0x000fe4000f8e00ff */
[----:B------:R-:W-:-:S02]  /*18d0*/  IMAD.U32 R7, RZ, RZ, UR5 ;  /* 0x00000005ff077e24 */ /* 0x000fc4000f8e00ff */
[----:B------:R-:W-:Y:S02]  /*18e0*/  IMAD.U32 R11, RZ, RZ, UR7 ;  /* 0x00000007ff0b7e24 */ /* 0x000fe4000f8e00ff */
[----:B------:R-:W-:Y:S02]  /*18f0*/  IMAD.MOV.U32 R8, RZ, RZ, 0x1e1 ;  /* 0x000001e1ff087424 */ /* 0x000fe400078e00ff */
[----:B0-----:R-:W-:Y:S02]  /*1900*/  IMAD.MOV.U32 R12, RZ, RZ, 0x1 ;  /* 0x00000001ff0c7424 */ /* 0x001fe400078e00ff */
[----:B-1----:R-:W-:-:S07]  /*1910*/  IMAD.MOV.U32 R13, RZ, RZ, RZ ;  /* 0x000000ffff0d7224 */ /* 0x002fce00078e00ff */
[----:B------:R-:W-:-:S07]  /*1920*/  LEPC R20, `(.L_x_17) ;  /* 0x000000001014794e */ /* 0x000fce0000000000 */
[----:B--2--5:R-:W-:Y:S05]  /*1930*/  CALL.ABS.NOINC R14 ;  /* 0x000000000e007343 */ /* 0x024fea0003c00000 */
.L_x_17:
[----:B------:R-:W-:-:S13]  /*1940*/  ISETP.NE.AND P0, PT, R70, 0x3, PT ;  /* 0x000000034600780c */ /* 0x000fda0003f05270 */
[----:B------:R-:W-:Y:S05]  /*1950*/  @!P0 BRA `(.L_x_18) ;  /* 0x0000000000048947 */ /* 0x000fea0003800000 */
[----:B------:R-:W-:Y:S01]  /*1960*/  BPT.TRAP 0x1 ;  /* 0x000000040000795c */ /* 0x000fe20000300000 */
.L_x_18:
[----:B------:R-:W-:Y:S02]  /*1970*/  IMAD.U32 R3, RZ, RZ, UR39 ;  /* 0x00000027ff037e24 */ /* 0x000fe4000f8e00ff */
[----:B-1----:R-:W-:-:S03]  /*1980*/  IMAD.U32 R0, RZ, RZ, UR38 ;  /* 0x00000026ff007e24 */ /* 0x002fc6000f8e00ff */
[----:B------:R-:W-:Y:S02]  /*1990*/  LEA R3, R3, UR41, 0x3 ;  /* 0x0000002903037c11 */ /* 0x000fe4000f8e18ff */
[----:B------:R-:W-:-:S04]  /*19a0*/  SHF.L.U32 R0, R0, 0x1f, RZ ;  /* 0x0000001f00007819 */ /* 0x000fc800000006ff */
[----:B------:R1:W2:Y:S01]  /*19b0*/  SYNCS.PHASECHK.TRANS64.TRYWAIT P1, [R3+URZ], R0 ;  /* 0x00000000030075a7 */ /* 0x0002a2000802017f */
[----:B------:R-:W-:Y:S05]  /*19c0*/  @!P0 BRA `(.L_x_19) ;  /* 0x0000000000048947 */ /* 0x000fea0003800000 */
[----:B------:R-:W-:Y:S01]  /*19d0*/  BPT.TRAP 0x1 ;  /* 0x000000040000795c */ /* 0x000fe20000300000 */
.L_x_19:
[----:B--2---:R-:W-:Y:S05]  /*19e0*/  @P1 BRA `(.L_x_20) ;  /* 0x0000000000081947 */ /* 0x004fea0003800000 */
[----:B------:R-:W2:Y:S02]  /*19f0*/  SYNCS.PHASECHK.TRANS64.TRYWAIT P1, [R3+URZ], R0 ;  /* 0x00000000030075a7 */ /* 0x000ea4000802017f */
[----:B--2---:R-:W-:Y:S05]  /*1a00*/  @!P1 BRA `(.L_x_21) ;  /* 0x0000004c00989947 */ /* 0x004fea0003800000 */
.L_x_20:
[----:B------:R-:W-:Y:S05]  /*1a10*/  WARPSYNC.ALL ;  /* 0x0000000000007948 */ /* 0x000fea0003800000 */
[----:B------:R-:W-:Y:S01]  /*1a20*/  ULEA UR4, UR39, UR45, 0x8 ;  /* 0x0000002d27047291 */ /* 0x000fe2000f8e403f */
[----:B------:R-:W-:Y:S01]  /*1a30*/  WARPGROUP.ARRIVE ;  /* 0x00000000000079c5 */ /* 0x000fe20000000000 */
[----:B------:R-:W-:Y:S01]  /*1a40*/  ULEA UR6, UR39, UR44, 0x8 ;  /* 0x0000002c27067291 */ /* 0x000fe2000f8e403f */
[----:B-12---:R-:W-:Y:S01]  /*1a50*/  IMAD.U32 R0, RZ, RZ, UR43 ;  /* 0x0000002bff007e24 */ /* 0x006fe2000f8e00ff */
[----:B------:R-:W-:Y:S01]  /*1a60*/  UMOV UR5, 0x80000020 ;  /* 0x8000002000057882 */ /* 0x000fe20000000000 */
[----:B------:R-:W-:-:S03]  /*1a70*/  UMOV UR7, 0x80000020 ;  /* 0x8000002000077882 */ /* 0x000fc60000000000 */
[----:B------:R-:W-:-:S03]  /*1a80*/  ISETP.GE.AND P1, PT, R0, 0x1, PT ;  /* 0x000000010000780c */ /* 0x000fc60003f26270 */
[----:B------:R-:W-:Y:S01]  /*1a90*/  HGMMA.64x64x16.F32 R24, gdesc[UR4], RZ, !UPT, gsb0 ;  /* 0x00e00000041879f0 */ /* 0x000fe2000c0008ff */
[----:B------:R-:W-:Y:S02]  /*1aa0*/  UIADD3 UR4, UR4, 0x2, URZ ;  /* 0x0000000204047890 */ /* 0x000fe4000fffe03f */
[----:B------:R-:W-:Y:S01]  /*1ab0*/  UIADD3 UR6, UR6, 0x2, URZ ;  /* 0x0000000206067890 */ /* 0x000fe2000fffe03f */
[----:B------:R-:W-:Y:S01]  /*1ac0*/  UMOV UR5, 0x80000020 ;  /* 0x8000002000057882 */ /* 0x000fe20000000000 */
[----:B------:R-:W-:Y:S01]  /*1ad0*/  UMOV UR7, 0x80000020 ;  /* 0x8000002000077882 */ /* 0x000fe20000000000 */
[----:B------:R-:W-:Y:S02]  /*1ae0*/  WARPGROUP.DEPBAR.LE gsb0, 0x0 ;  /* 0x00008000000079c5 */ /* 0x000fe40000010000 */
[----:B------:R-:W-:-:S06]  /*1af0*/  WARPGROUP.ARRIVE ;  /* 0x00000000000079c5 */ /* 0x000fcc0000000000 */
[----:B------:R-:W-:Y:S03]  /*1b00*/  HGMMA.64x64x16.F32 R24, gdesc[UR4], R24, gsb0 ;  /* 0x00e00000041879f0 */ /* 0x000fe60008000818 */
[----:B------:R-:W-:Y:S02]  /*1b10*/  WARPGROUP.DEPBAR.LE gsb0, 0x0 ;  /* 0x00008000000079c5 */ /* 0x000fe40000010000 */
[----:B------:R-:W-:Y:S05]  /*1b20*/  @!P1 BRA `(.L_x_22) ;  /* 0x0000000000d09947 */ /* 0x000fea0003800000 */
[----:B------:R-:W-:Y:S01]  /*1b30*/  UIADD3 UR4, UR39, 0x1, URZ ;  /* 0x0000000127047890 */ /* 0x000fe2000fffe03f */
[----:B------:R-:W-:Y:S01]  /*1b40*/  IMAD.U32 R0, RZ, RZ, UR43 ;  /* 0x0000002bff007e24 */ /* 0x000fe2000f8e00ff */
[----:B------:R-:W-:Y:S02]  /*1b50*/  UMOV UR9, UR39 ;  /* 0x0000002700097c82 */ /* 0x000fe40008000000 */
[----:B------:R-:W-:-:S04]  /*1b60*/  UISETP.NE.AND UP0, UPT, UR4, 0x1c, UPT ;  /* 0x0000001c0400788c */ /* 0x000fc8000bf05270 */
[----:B------:R-:W-:Y:S02]  /*1b70*/  USEL UR5, URZ, 0x1, UP0 ;  /* 0x000000013f057887 */ /* 0x000fe40008000000 */
[----:B------:R-:W-:Y:S02]  /*1b80*/  USEL UR8, UR4, URZ, UP0 ;  /* 0x0000003f04087287 */ /* 0x000fe40008000000 */
[----:B------:R-:W-:-:S06]  /*1b90*/  ULOP3.LUT UR5, UR38, UR5, URZ, 0x3c, !UPT ;  /* 0x0000000526057292 */ /* 0x000fcc000f8e3c3f */
[----:B------:R-:W-:-:S07]  /*1ba0*/  IMAD.U32 R5, RZ, RZ, UR5 ;  /* 0x00000005ff057e24 */ /* 0x000fce000f8e00ff */
.L_x_29:
[----:B-12---:R-:W-:Y:S05]  /*1bb0*/  @!P0 BRA `(.L_x_23) ;  /* 0x0000000000048947 */ /* 0x006fea0003800000 */
[----:B------:R-:W-:Y:S01]  /*1bc0*/  BPT.TRAP 0x1 ;  /* 0x000000040000795c */ /* 0x000fe20000300000 */
.L_x_23:
[----:B------:R-:W-:Y:S01]  /*1bd0*/  ULEA UR4, UR8, UR41, 0x3 ;  /* 0x0000002908047291 */ /* 0x000fe2000f8e183f */
[----:B------:R-:W-:-:S08]  /*1be0*/  SHF.L.U32 R3, R5, 0x1f, RZ ;  /* 0x0000001f05037819 */ /* 0x000fd000000006ff */
[----:B------:R1:W2:Y:S01]  /*1bf0*/  SYNCS.PHASECHK.TRANS64.TRYWAIT P1, [UR4], R3 ;  /* 0x00000003ff0075a7 */ /* 0x0002a20008020144 */
[----:B------:R-:W-:Y:S05]  /*1c00*/  @!P0 BRA `(.L_x_24) ;  /* 0x0000000000048947 */ /* 0x000fea0003800000 */
[----:B------:R-:W-:Y:S01]  /*1c10*/  BPT.TRAP 0x1 ;  /* 0x000000040000795c */ /* 0x000fe20000300000 */
.L_x_24:
[----:B--2---:R-:W-:Y:S05]  /*1c20*/  @P1 BRA `(.L_x_25) ;  /* 0x0000000000081947 */ /* 0x004fea0003800000 */
[----:B------:R-:W2:Y:S02]  /*1c30*/  SYNCS.PHASECHK.TRANS64.TRYWAIT P1, [UR4], R3 ;  /* 0x00000003ff0075a7 */ /* 0x000ea40008020144 */
[----:B--2---:R-:W-:Y:S05]  /*1c40*/  @!P1 BRA `(.L_x_26) ;  /* 0x0000004c001c9947 */ /* 0x004fea0003800000 */
.L_x_25:
[----:B------:R-:W-:Y:S01]  /*1c50*/  ULEA UR4, UR8, UR45, 0x8 ;  /* 0x0000002d08047291 */ /* 0x000fe2000f8e403f */
[----:B------:R-:W-:Y:S01]  /*1c60*/  WARPGROUP.ARRIVE ;  /* 0x00000000000079c5 */ /* 0x000fe20000000000 */
[----:B------:R-:W-:Y:S01]  /*1c70*/  ULEA UR6, UR8, UR44, 0x8 ;  /* 0x0000002c08067291 */ /* 0x000fe2000f8e403f */
[----:B------:R-:W-:Y:S01]  /*1c80*/  UMOV UR5, 0x80000020 ;  /* 0x8000002000057882 */ /* 0x000fe20000000000 */
[----:B------:R-:W-:-:S07]  /*1c90*/  UMOV UR7, 0x80000020 ;  /* 0x8000002000077882 */ /* 0x000fce0000000000 */
[----:B------:R-:W-:Y:S01]  /*1ca0*/  HGMMA.64x64x16.F32 R24, gdesc[UR4], R24, gsb0 ;  /* 0x00e00000041879f0 */ /* 0x000fe20008000818 */
        /* <DEDUP_REMOVED lines=9> */
[----:B------:R-:W-:Y:S01]  /*1d40*/  BPT.TRAP 0x1 ;  /* 0x000000040000795c */ /* 0x000fe20000300000 */
.L_x_27:
[----:B------:R-:W-:Y:S01]  /*1d50*/  ULEA UR4, UR9, UR41, 0x3 ;  /* 0x0000002909047291 */ /* 0x000fe2000f8e183f */
[----:B------:R-:W-:-:S03]  /*1d60*/  ISETP.GT.U32.AND P1, PT, R16, 0x1, PT ;  /* 0x000000011000780c */ /* 0x000fc60003f24070 */
[----:B------:R-:W-:-:S04]  /*1d70*/  UIADD3 UR4, UR4, 0xe0, URZ ;  /* 0x000000e004047890 */ /* 0x000fc8000fffe03f */
[----:B------:R-:W-:-:S09]  /*1d80*/  UPRMT UR4, URZ, 0x654, UR4 ;  /* 0x000006543f047896 */ /* 0x000fd20008000004 */
[----:B------:R-:W-:Y:S01]  /*1d90*/  SYNCS.ARRIVE.TRANS64.RED.A1T0 RZ, [UR4], RZ ;  /* 0x000000ffffff79a7 */ /* 0x000fe20008100404 */
[----:B------:R-:W-:Y:S05]  /*1da0*/  @P1 BRA `(.L_x_28) ;  /* 0x0000000000041947 */ /* 0x000fea0003800000 */
[----:B------:R-:W-:Y:S01]  /*1db0*/  BPT.TRAP 0x1 ;  /* 0x000000040000795c */ /* 0x000fe20000300000 */
.L_x_28:
[----:B------:R-:W-:Y:S01]  /*1dc0*/  UIADD3 UR8, UR8, 0x1, URZ ;  /* 0x0000000108087890 */ /* 0x000fe2000fffe03f */
[C---:B------:R-:W-:Y:S01]  /*1dd0*/  ISETP.GT.AND P1, PT, R0.reuse, 0x1, PT ;  /* 0x000000010000780c */ /* 0x040fe20003f24270 */
[----:B------:R-:W-:Y:S01]  /*1de0*/  UIADD3 UR9, UR9, 0x1, URZ ;  /* 0x0000000109097890 */ /* 0x000fe2000fffe03f */
[----:B------:R-:W-:Y:S01]  /*1df0*/  VIADD R0, R0, 0xffffffff ;  /* 0xffffffff00007836 */ /* 0x000fe20000000000 */
[----:B------:R-:W-:Y:S02]  /*1e00*/  UISETP.NE.AND UP0, UPT, UR8, 0x1c, UPT ;  /* 0x0000001c0800788c */ /* 0x000fe4000bf05270 */
[----:B------:R-:W-:Y:S02]  /*1e10*/  UISETP.NE.AND UP1, UPT, UR9, 0x1c, UPT ;  /* 0x0000001c0900788c */ /* 0x000fe4000bf25270 */
[----:B------:R-:W-:Y:S02]  /*1e20*/  USEL UR4, URZ, 0x1, UP0 ;  /* 0x000000013f047887 */ /* 0x000fe40008000000 */
[----:B------:R-:W-:-:S02]  /*1e30*/  USEL UR8, UR8, URZ, UP0 ;  /* 0x0000003f08087287 */ /* 0x000fc40008000000 */
[----:B------:R-:W-:Y:S02]  /*1e40*/  USEL UR9, UR9, URZ, UP1 ;  /* 0x0000003f09097287 */ /* 0x000fe40008800000 */
[----:B------:R-:W-:Y:S01]  /*1e50*/  LOP3.LUT R5, R5, UR4, RZ, 0x3c, !PT ;  /* 0x0000000405057c12 */ /* 0x000fe2000f8e3cff */
[----:B------:R-:W-:Y:S09]  /*1e60*/  @P1 BRA `(.L_x_29) ;  /* 0xfffffffc00501947 */ /* 0x000ff2000383ffff */
.L_x_22:
[----:B------:R-:W3:Y:S01]  /*1e70*/  LDC R0, c[0x0][0x28c] ;  /* 0x0000a300ff007b82 */ /* 0x000ee20000000800 */
[----:B------:R4:W-:Y:S01]  /*1e80*/  SYNCS.ARRIVE.TRANS64.A1T0 RZ, [R62+UR47], RZ ;  /* 0x000000ff3eff79a7 */ /* 0x0009e2000810002f */
[----:B---3--:R-:W-:-:S13]  /*1e90*/  ISETP.GE.AND P1, PT, R0, 0x1, PT ;  /* 0x000000010000780c */ /* 0x008fda0003f26270 */
[----:B----4-:R-:W-:Y:S05]  /*1ea0*/  @!P1 BRA `(.L_x_30) ;  /* 0x0000000000349947 */ /* 0x010fea0003800000 */
[----:B------:R-:W-:Y:S05]  /*1eb0*/  @!P0 BRA `(.L_x_31) ;  /* 0x0000000000048947 */ /* 0x000fea0003800000 */
[----:B------:R-:W-:Y:S01]  /*1ec0*/  BPT.TRAP 0x1 ;  /* 0x000000040000795c */ /* 0x000fe20000300000 */
.L_x_31:
[----:B------:R-:W-:Y:S01]  /*1ed0*/  UIADD3 UR6, UR43, UR39, URZ ;  /* 0x000000272b067290 */ /* 0x000fe2000fffe03f */
[----:B------:R-:W-:-:S03]  /*1ee0*/  ISETP.GT.U32.AND P0, PT, R16, 0x1, PT ;  /* 0x000000011000780c */ /* 0x000fc60003f04070 */
[----:B------:R-:W-:-:S04]  /*1ef0*/  USHF.R.U32.HI UR4, URZ, 0x2, UR6 ;  /* 0x000000023f047899 */ /* 0x000fc80008011606 */
[----:B------:R-:W-:-:S04]  /*1f00*/  UIMAD.WIDE.U32 UR4, UR4, 0x24924925, URZ ;  /* 0x24924925040478a5 */ /* 0x000fc8000f8e003f */
[----:B------:R-:W-:-:S04]  /*1f10*/  UIMAD UR4, UR5, -0x1c, UR6 ;  /* 0xffffffe4050478a4 */ /* 0x000fc8000f8e0206 */
[----:B------:R-:W-:-:S04]  /*1f20*/  ULEA UR4, UR4, UR41, 0x3 ;  /* 0x0000002904047291 */ /* 0x000fc8000f8e183f */
[----:B------:R-:W-:-:S04]  /*1f30*/  UIADD3 UR4, UR4, 0xe0, URZ ;  /* 0x000000e004047890 */ /* 0x000fc8000fffe03f */
[----:B------:R-:W-:-:S09]  /*1f40*/  UPRMT UR4, URZ, 0x654, UR4 ;  /* 0x000006543f047896 */ /* 0x000fd20008000004 */
[----:B------:R-:W-:Y:S01]  /*1f50*/  SYNCS.ARRIVE.TRANS64.RED.A1T0 RZ, [UR4], RZ ;  /* 0x000000ffffff79a7 */ /* 0x000fe20008100404 */
[----:B------:R-:W-:Y:S05]  /*1f60*/  @P0 BRA `(.L_x_30) ;  /* 0x0000000000040947 */ /* 0x000fea0003800000 */
[----:B------:R-:W-:Y:S01]  /*1f70*/  BPT.TRAP 0x1 ;  /* 0x000000040000795c */ /* 0x000fe20000300000 */
.L_x_30:
[----:B------:R-:W-:Y:S01]  /*1f80*/  SHF.L.U32 R0, R71, 0x1f, RZ ;  /* 0x0000001f47007819 */ /* 0x000fe200000006ff */
[----:B------:R-:W-:Y:S01]  /*1f90*/  UIADD3 UR39, UR46, UR39, URZ ;  /* 0x000000272e277290 */ /* 0x000fe2000fffe03f */
[----:B------:R-:W3:Y:S01]  /*1fa0*/  LDC R7, c[0x0][0x288] ;  /* 0x0000a200ff077b82 */ /* 0x000ee20000000800 */
[----:B------:R-:W-:Y:S01]  /*1fb0*/  UISETP.GE.U32.AND UP1, UPT, UR46, 0x1c, UPT ;  /* 0x0000001c2e00788c */ /* 0x000fe2000bf26070 */
[----:B------:R-:W-:Y:S01]  /*1fc0*/  IMAD.SHL.U32 R8, R60, 0x2, RZ ;  /* 0x000000023c087824 */ /* 0x000fe200078e00ff */
[----:B------:R-:W-:Y:S02]  /*1fd0*/  UISETP.GT.U32.AND UP0, UPT, UR39, 0x1b, UPT ;  /* 0x0000001b2700788c */ /* 0x000fe4000bf04070 */
[----:B------:R-:W-:Y:S02]  /*1fe0*/  USHF.R.U32.HI UR4, URZ, 0x2, UR39 ;  /* 0x000000023f047899 */ /* 0x000fe40008011627 */
[----:B------:R-:W-:Y:S01]  /*1ff0*/  UISETP.LT.U32.AND UP0, UPT, UR46, 0x1c, UP0 ;  /* 0x0000001c2e00788c */ /* 0x000fe20008701070 */
[----:B------:R-:W4:Y:S01]  /*2000*/  SYNCS.PHASECHK.TRANS64.TRYWAIT P0, [R61+UR42+0x10], R0 ;  /* 0x000010003d0075a7 */ /* 0x000f22000800016a */
[----:B------:R-:W-:Y:S01]  /*2010*/  UIMAD.WIDE.U32 UR4, UR4, 0x24924925, URZ ;  /* 0x24924925040478a5 */ /* 0x000fe2000f8e003f */
[----:B------:R-:W-:Y:S01]  /*2020*/  SHF.R.S32.HI R9, RZ, 0x1f, R8 ;  /* 0x0000001fff097819 */ /* 0x000fe20000011408 */
[----:B------:R-:W-:-:S02]  /*2030*/  USEL UR6, URZ, 0x1, !UP0 ;  /* 0x000000013f067887 */ /* 0x000fc4000c000000 */
[----:B------:R-:W-:Y:S02]  /*2040*/  UIMAD UR39, UR5, -0x1c, UR39 ;  /* 0xffffffe4052778a4 */ /* 0x000fe4000f8e0227 */
[----:B------:R-:W-:-:S04]  /*2050*/  ULOP3.LUT UR38, UR38, UR6, URZ, 0x3c, !UPT ;  /* 0x0000000626267292 */ /* 0x000fc8000f8e3c3f */
[----:B------:R-:W-:Y:S01]  /*2060*/  @UP1 ULOP3.LUT UR38, UR38, 0x1, UR5, 0x78, !UPT ;  /* 0x0000000126261892 */ /* 0x000fe2000f8e7805 */
[----:B---34-:R-:W-:Y:S11]  /*2070*/  @!P0 BRA `(.L_x_32) ;  /* 0x0000004800288947 */ /* 0x018ff60003800000 */
.L_x_146:
[----:B---3--:R-:W-:Y:S01]  /*2080*/  IMAD.SHL.U32 R0, R19, 0x40, RZ ;  /* 0x0000004013007824 */ /* 0x008fe200078e00ff */
[----:B------:R-:W-:Y:S01]  /*2090*/  ULDC UR6, c[0x0][0x284] ;  /* 0x0000a10000067ab9 */ /* 0x000fe20000000800 */
[----:B------:R-:W-:Y:S01]  /*20a0*/  IMAD.SHL.U32 R14, R22, 0x40, RZ ;  /* 0x00000040160e7824 */ /* 0x000fe200078e00ff */
[----:B------:R-:W-:Y:S01]  /*20b0*/  SHF.R.S32.HI R11, RZ, 0x1f, R2 ;  /* 0x0000001fff0b7819 */ /* 0x000fe20000011402 */
[----:B------:R-:W-:Y:S01]  /*20c0*/  ULDC.64 UR4, c[0x0][0x5d0] ;  /* 0x0001740000047ab9 */ /* 0x000fe20000000a00 */
[----:B------:R-:W-:Y:S01]  /*20d0*/  ISETP.GE.AND P0, PT, R0, UR6, PT ;  /* 0x0000000600007c0c */ /* 0x000fe2000bf06270 */
[----:B--2---:R-:W-:Y:S01]  /*20e0*/  IMAD.WIDE.U32 R4, R2, UR4, R8 ;  /* 0x0000000402047c25 */ /* 0x004fe2000f8e0008 */
[----:B------:R-:W-:Y:S02]  /*20f0*/  SHF.R.S32.HI R15, RZ, 0x1f, R14 ;  /* 0x0000001fff0f7819 */ /* 0x000fe4000001140e */
[C---:B------:R-:W-:Y:S01]  /*2100*/  ISETP.GE.OR P0, PT, R14.reuse, R7, P0 ;  /* 0x000000070e00720c */ /* 0x040fe20000706670 */
[----:B-1----:R-:W-:Y:S01]  /*2110*/  IMAD R3, R11, UR4, RZ ;  /* 0x000000040b037c24 */ /* 0x002fe2000f8e02ff */
[----:B------:R-:W-:-:S03]  /*2120*/  IADD3 R4, P1, R14, R4, RZ ;  /* 0x000000040e047210 */ /* 0x000fc60007f3e0ff */
[----:B------:R-:W-:-:S05]  /*2130*/  IMAD R3, R2, UR5, R3 ;  /* 0x0000000502037c24 */ /* 0x000fca000f8e0203 */
[----:B------:R-:W-:-:S03]  /*2140*/  IADD3.X R5, R15, R5, R3, P1, !PT ;  /* 0x000000050f057210 */ /* 0x000fc60000ffe403 */
[----:B------:R-:W-:Y:S05]  /*2150*/  @P0 BRA `(.L_x_33) ;  /* 0x0000002000b00947 */ /* 0x000fea0003800000 */
[----:B------:R-:W1:Y:S01]  /*2160*/  LDC.64 R74, c[0x0][0x5c8] ;  /* 0x00017200ff4a7b82 */ /* 0x000e620000000a00 */
[----:B-----5:R-:W-:Y:S01]  /*2170*/  FSETP.NEU.AND P0, PT, R57, RZ, PT ;  /* 0x000000ff3900720b */ /* 0x020fe20003f0d000 */
[----:B------:R-:W-:Y:S01]  /*2180*/  IMAD R3, R60, -0x2, R7 ;  /* 0xfffffffe3c037824 */ /* 0x000fe200078e0207 */
[----:B------:R-:W-:Y:S01]  /*2190*/  BSSY B0, `(.L_x_33) ;  /* 0x0000228000007945 */ /* 0x000fe20003800000 */
[----:B------:R-:W-:-:S04]  /*21a0*/  IMAD.WIDE R66, R19, 0x40, R58 ;  /* 0x0000004013427825 */ /* 0x000fc800078e023a */
[----:B------:R-:W-:Y:S02]  /*21b0*/  IMAD.IADD R3, R3, 0x1, -R14 ;  /* 0x0000000103037824 */ /* 0x000fe400078e0a0e */
[----:B------:R-:W-:-:S03]  /*21c0*/  IMAD.IADD R0, R65, 0x1, -R0 ;  /* 0x0000000141007824 */ /* 0x000fc600078e0a00 */
[----:B------:R-:W-:-:S04]  /*21d0*/  ISETP.GT.AND P2, PT, R3, RZ, PT ;  /* 0x000000ff0300720c */ /* 0x000fc80003f44270 */
[----:B------:R-:W-:Y:S01]  /*21e0*/  ISETP.GT.AND P1, PT, R0, RZ, P2 ;  /* 0x000000ff0000720c */ /* 0x000fe20001724270 */
[-C--:B-1----:R-:W-:Y:S02]  /*21f0*/  IMAD R6, R67, R74.reuse, RZ ;  /* 0x0000004a43067224 */ /* 0x082fe400078e02ff */
[----:B------:R-:W-:-:S04]  /*2200*/  IMAD.WIDE.U32 R68, R66, R74, R4 ;  /* 0x0000004a42447225 */ /* 0x000fc800078e0004 */
[----:B------:R-:W-:-:S04]  /*2210*/  IMAD R5, R66, R75, R6 ;  /* 0x0000004b42057224 */ /* 0x000fc800078e0206 */
[----:B------:R-:W-:Y:S01]  /*2220*/  IMAD.IADD R7, R69, 0x1, R5 ;  /* 0x0000000145077824 */ /* 0x000fe200078e0205 */
[----:B------:R-:W-:Y:S06]  /*2230*/  @!P0 BRA `(.L_x_34) ;  /* 0x0000001400e48947 */ /* 0x000fec0003800000 */
[----:B------:R-:W1:Y:S01]  /*2240*/  LDC.64 R72, c[0x0][0x5b8] ;  /* 0x00016e00ff487b82 */ /* 0x000e620000000a00 */
[----:B------:R-:W-:-:S07]  /*2250*/  ULDC.64 UR4, c[0x0][0x5c0] ;  /* 0x0001700000047ab9 */ /* 0x000fce0000000a00 */
[----:B------:R-:W2:Y:S08]  /*2260*/  LDC.64 R76, c[0x0][0x5b0] ;  /* 0x00016c00ff4c7b82 */ /* 0x000eb00000000a00 */
[----:B------:R-:W0:Y:S01]  /*2270*/  LDC.64 R78, c[0x0][0x5a8] ;  /* 0x00016a00ff4e7b82 */ /* 0x000e220000000a00 */
[-C--:B-1----:R-:W-:Y:S02]  /*2280*/  IMAD R6, R11, R72.reuse, RZ ;  /* 0x000000480b067224 */ /* 0x082fe400078e02ff */
[----:B------:R-:W-:-:S04]  /*2290*/  IMAD.WIDE.U32 R4, R2, R72, R8 ;  /* 0x0000004802047225 */ /* 0x000fc800078e0008 */
[----:B------:R-:W-:Y:S01]  /*22a0*/  IMAD R69, R2, R73, R6 ;  /* 0x0000004902457224 */ /* 0x000fe200078e0206 */
[----:B------:R-:W-:Y:S01]  /*22b0*/  IADD3 R10, P0, R14, R4, RZ ;  /* 0x000000040e0a7210 */ /* 0x000fe20007f1e0ff */
[----:B--2---:R-:W-:-:S03]  /*22c0*/  IMAD R4, R67, R76, RZ ;  /* 0x0000004c43047224 */ /* 0x004fc600078e02ff */
[----:B------:R-:W-:Y:S01]  /*22d0*/  IADD3.X R11, R15, R5, R69, P0, !PT ;  /* 0x000000050f0b7210 */ /* 0x000fe200007fe445 */
[C---:B------:R-:W-:Y:S02]  /*22e0*/  IMAD R73, R66.reuse, R77, R4 ;  /* 0x0000004d42497224 */ /* 0x040fe400078e0204 */
[----:B------:R-:W-:-:S04]  /*22f0*/  IMAD.WIDE.U32 R4, R66, R76, R10 ;  /* 0x0000004c42047225 */ /* 0x000fc800078e000a */
[----:B------:R-:W-:Y:S01]  /*2300*/  IMAD.IADD R5, R5, 0x1, R73 ;  /* 0x0000000105057824 */ /* 0x000fe200078e0249 */
[----:B0-----:R-:W-:-:S04]  /*2310*/  LEA R12, P0, R4, R78, 0x1 ;  /* 0x0000004e040c7211 */ /* 0x001fc800078008ff */
[----:B------:R-:W-:-:S05]  /*2320*/  LEA.HI.X R13, R4, R79, R5, 0x1, P0 ;  /* 0x0000004f040d7211 */ /* 0x000fca00000f0c05 */
[----:B------:R-:W2:Y:S01]  /*2330*/  @P1 LDG.E.LTC128B.U16 R19, desc[UR36][R12.64] ;  /* 0x000000240c131981 */ /* 0x000ea2000c1e1520 */
[----:B------:R-:W-:Y:S01]  /*2340*/  IMAD.WIDE.U32 R4, R66, R76, R14 ;  /* 0x0000004c42047225 */ /* 0x000fe200078e000e */
[----:B------:R-:W-:Y:S02]  /*2350*/  BSSY B1, `(.L_x_35) ;  /* 0x0000015000017945 */ /* 0x000fe40003800000 */
[----:B------:R-:W-:-:S04]  /*2360*/  IADD3 R20, P0, R8, R4, RZ ;  /* 0x0000000408147210 */ /* 0x000fc80007f1e0ff */
[----:B------:R-:W-:Y:S02]  /*2370*/  IADD3.X R21, R9, R73, R5, P0, !PT ;  /* 0x0000004909157210 */ /* 0x000fe400007fe405 */
[----:B------:R-:W-:Y:S01]  /*2380*/  LEA R6, P0, R68, UR4, 0x1 ;  /* 0x0000000444067c11 */ /* 0x000fe2000f8008ff */
[----:B------:R-:W-:-:S03]  /*2390*/  IMAD.WIDE.U32 R20, R2, R72, R20 ;  /* 0x0000004802147225 */ /* 0x000fc600078e0014 */
[----:B------:R-:W-:Y:S02]  /*23a0*/  LEA.HI.X R7, R68, UR5, R7, 0x1, P0 ;  /* 0x0000000544077c11 */ /* 0x000fe400080f0c07 */
[----:B------:R-:W-:-:S04]  /*23b0*/  ISETP.GT.AND P0, PT, R3, 0x1, PT ;  /* 0x000000010300780c */ /* 0x000fc80003f04270 */
[----:B------:R-:W-:Y:S01]  /*23c0*/  ISETP.GT.AND P3, PT, R0, RZ, P0 ;  /* 0x000000ff0000720c */ /* 0x000fe20000764270 */
[----:B--2---:R-:W-:-:S05]  /*23d0*/  HADD2.F32 R4, -RZ, R19.H0_H0 ;  /* 0x20000013ff047230 */ /* 0x004fca0000004100 */
[----:B------:R-:W-:Y:S01]  /*23e0*/  FMUL R5, R4, R57 ;  /* 0x0000003904057220 */ /* 0x000fe20000400000 */
[----:B------:R-:W-:-:S03]  /*23f0*/  LEA R4, P4, R20, R78, 0x1 ;  /* 0x0000004e14047211 */ /* 0x000fc600078808ff */
[----:B------:R-:W-:-:S05]  /*2400*/  FFMA R5, R24, R56, R5 ;  /* 0x0000003818057223 */ /* 0x000fca0000000005 */
[----:B------:R-:W-:Y:S01]  /*2410*/  F2FP.F16.F32.PACK_AB R12, RZ, R5 ;  /* 0x00000005ff0c723e */ /* 0x000fe200000000ff */
[----:B------:R-:W-:-:S03]  /*2420*/  IMAD.IADD R5, R69, 0x1, R21 ;  /* 0x0000000145057824 */ /* 0x000fc600078e0215 */
[----:B------:R-:W-:Y:S01]  /*2430*/  PRMT R13, R12, 0x7610, R13 ;  /* 0x000076100c0d7816 */ /* 0x000fe2000000000d */
[----:B------:R-:W-:Y:S01]  /*2440*/  IMAD.SHL.U32 R12, R76, 0x8, RZ ;  /* 0x000000084c0c7824 */ /* 0x000fe200078e00ff */
[----:B------:R-:W-:-:S03]  /*2450*/  LEA.HI.X R5, R20, R79, R5, 0x1, P4 ;  /* 0x0000004f14057211 */ /* 0x000fc600020f0c05 */
[----:B------:R0:W-:Y:S02]  /*2460*/  @P1 STG.E.U16 desc[UR36][R6.64], R13 ;  /* 0x0000000d06001986 */ /* 0x0001e4000c101524 */
[----:B0-----:R-:W-:Y:S01]  /*2470*/  SHF.L.U64.HI R13, R76, 0x3, R77 ;  /* 0x000000034c0d7819 */ /* 0x001fe2000001024d */
[----:B------:R-:W-:Y:S06]  /*2480*/  @!P3 BRA `(.L_x_36) ;  /* 0x000000000004b947 */ /* 0x000fec0003800000 */
[----:B------:R0:W5:Y:S02]  /*2490*/  LDG.E.LTC128B.U16 R19, desc[UR36][R4.64+0x2] ;  /* 0x0000022404137981 */ /* 0x000164000c1e1520 */
.L_x_36:
[----:B------:R-:W-:Y:S05]  /*24a0*/  BSYNC B1 ;  /* 0x0000000000017941 */ /* 0x000fea0003800000 */
.L_x_35:
[----:B-----5:R-:W-:Y:S01]  /*24b0*/  HADD2.F32 R20, -RZ, R19.H0_H0 ;  /* 0x20000013ff147230 */ /* 0x020fe20000004100 */
[----:B------:R-:W-:Y:S01]  /*24c0*/  ISETP.GT.AND P2, PT, R0, 0x8, P2 ;  /* 0x000000080000780c */ /* 0x000fe20001744270 */
[----:B------:R-:W-:-:S04]  /*24d0*/  IMAD.WIDE.U32 R66, R66, R76, R12 ;  /* 0x0000004c42427225 */ /* 0x000fc800078e000c */
[----:B------:R-:W-:Y:S01]  /*24e0*/  FMUL R20, R20, R57 ;  /* 0x0000003914147220 */ /* 0x000fe20000400000 */
[----:B------:R-:W-:Y:S01]  /*24f0*/  IMAD.IADD R73, R73, 0x1, R67 ;  /* 0x0000000149497824 */ /* 0x000fe200078e0243 */
[----:B------:R-:W-:Y:S02]  /*2500*/  IADD3 R10, P1, R10, R66, RZ ;  /* 0x000000420a0a7210 */ /* 0x000fe40007f3e0ff */
[----:B------:R-:W-:-:S03]  /*2510*/  FFMA R20, R25, R56, R20 ;  /* 0x0000003819147223 */ /* 0x000fc60000000014 */
[----:B------:R-:W-:Y:S01]  /*2520*/  IMAD.X R11, R73, 0x1, R11, P1 ;  /* 0x00000001490b7824 */ /* 0x000fe200008e060b */
[C---:B------:R-:W-:Y:S02]  /*2530*/  LEA R12, P1, R10.reuse, R78, 0x1 ;  /* 0x0000004e0a0c7211 */ /* 0x040fe400078208ff */
[----:B------:R-:W-:Y:S02]  /*2540*/  F2FP.F16.F32.PACK_AB R20, RZ, R20 ;  /* 0x00000014ff14723e */ /* 0x000fe400000000ff */
[----:B------:R-:W-:-:S03]  /*2550*/  LEA.HI.X R13, R10, R79, R11, 0x1, P1 ;  /* 0x0000004f0a0d7211 */ /* 0x000fc600008f0c0b */
[----:B------:R1:W-:Y:S04]  /*2560*/  @P3 STG.E.U16 desc[UR36][R6.64+0x2], R20 ;  /* 0x0000021406003986 */ /* 0x0003e8000c101524 */
[----:B------:R-:W2:Y:S01]  /*2570*/  @P2 LDG.E.LTC128B.U16 R19, desc[UR36][R12.64] ;  /* 0x000000240c132981 */ /* 0x000ea2000c1e1520 */
[----:B------:R-:W-:Y:S01]  /*2580*/  IADD3 R14, P1, P3, R8, R66, R14 ;  /* 0x00000042080e7210 */ /* 0x000fe20007b3e00e */
[----:B------:R-:W-:Y:S01]  /*2590*/  BSSY B1, `(.L_x_37) ;  /* 0x0000011000017945 */ /* 0x000fe20003800000 */
[C---:B------:R-:W-:Y:S02]  /*25a0*/  SHF.L.U64.HI R11, R74.reuse, 0x4, R75 ;  /* 0x000000044a0b7819 */ /* 0x040fe4000001024b */
[----:B------:R-:W-:Y:S02]  /*25b0*/  IADD3.X R15, R9, R73, R15, P1, P3 ;  /* 0x00000049090f7210 */ /* 0x000fe40000fe640f */
[----:B------:R-:W-:-:S02]  /*25c0*/  LEA R10, P1, R74, R6, 0x4 ;  /* 0x000000064a0a7211 */ /* 0x000fc400078220ff */
[----:B------:R-:W-:Y:S01]  /*25d0*/  ISETP.GT.AND P0, PT, R0, 0x8, P0 ;  /* 0x000000080000780c */ /* 0x000fe20000704270 */
[----:B------:R-:W-:-:S04]  /*25e0*/  IMAD.WIDE.U32 R14, R2, R72, R14 ;  /* 0x00000048020e7225 */ /* 0x000fc800078e000e */
[----:B------:R-:W-:Y:S02]  /*25f0*/  IMAD.X R11, R11, 0x1, R7, P1 ;  /* 0x000000010b0b7824 */ /* 0x000fe400008e0607 */
[----:B------:R-:W-:Y:S02]  /*2600*/  IMAD.IADD R2, R69, 0x1, R15 ;  /* 0x0000000145027824 */ /* 0x000fe400078e020f */
[----:B--2---:R-:W-:-:S05]  /*2610*/  HADD2.F32 R8, -RZ, R19.H0_H0 ;  /* 0x20000013ff087230 */ /* 0x004fca0000004100 */
[----:B------:R-:W-:Y:S01]  /*2620*/  FMUL R9, R8, R57 ;  /* 0x0000003908097220 */ /* 0x000fe20000400000 */
[----:B------:R-:W-:-:S03]  /*2630*/  LEA R8, P3, R14, R78, 0x1 ;  /* 0x0000004e0e087211 */ /* 0x000fc600078608ff */
[----:B------:R-:W-:-:S05]  /*2640*/  FFMA R9, R26, R56, R9 ;  /* 0x000000381a097223 */ /* 0x000fca0000000009 */
[----:B------:R-:W-:Y:S02]  /*2650*/  F2FP.F16.F32.PACK_AB R12, RZ, R9 ;  /* 0x00000009ff0c723e */ /* 0x000fe400000000ff */
[----:B------:R-:W-:-:S03]  /*2660*/  LEA.HI.X R9, R14, R79, R2, 0x1, P3 ;  /* 0x0000004f0e097211 */ /* 0x000fc600018f0c02 */
[----:B------:R1:W-:Y:S01]  /*2670*/  @P2 STG.E.U16 desc[UR36][R10.64], R12 ;  /* 0x0000000c0a002986 */ /* 0x0003e2000c101524 */
[----:B------:R-:W-:Y:S05]  /*2680*/  @!P0 BRA `(.L_x_38) ;  /* 0x0000000000048947 */ /* 0x000fea0003800000 */
[----:B------:R2:W5:Y:S02]  /*2690*/  LDG.E.LTC128B.U16 R19, desc[UR36][R8.64+0x2] ;  /* 0x0000022408137981 */ /* 0x000564000c1e1520 */
.L_x_38:
[----:B------:R-:W-:Y:S05]  /*26a0*/  BSYNC B1 ;  /* 0x0000000000017941 */ /* 0x000fea0003800000 */
.L_x_37:
[----:B-----5:R-:W-:Y:S01]  /*26b0*/  HADD2.F32 R2, -RZ, R19.H0_H0 ;  /* 0x20000013ff027230 */ /* 0x020fe20000004100 */
[----:B------:R-:W-:Y:S01]  /*26c0*/  ISETP.GT.AND P1, PT, R3, 0x8, PT ;  /* 0x000000080300780c */ /* 0x000fe20003f24270 */
[----:B------:R-:W-:Y:S03]  /*26d0*/  BSSY B1, `(.L_x_39) ;  /* 0x0000008000017945 */ /* 0x000fe60003800000 */
[----:B------:R-:W-:Y:S01]  /*26e0*/  FMUL R2, R2, R57 ;  /* 0x0000003902027220 */ /* 0x000fe20000400000 */
[----:B------:R-:W-:-:S03]  /*26f0*/  ISETP.GT.AND P2, PT, R0, RZ, P1 ;  /* 0x000000ff0000720c */ /* 0x000fc60000f44270 */
[----:B------:R-:W-:-:S05]  /*2700*/  FFMA R2, R27, R56, R2 ;  /* 0x000000381b027223 */ /* 0x000fca0000000002 */
[----:B------:R-:W-:-:S05]  /*2710*/  F2FP.F16.F32.PACK_AB R2, RZ, R2 ;  /* 0x00000002ff02723e */ /* 0x000fca00000000ff */
[----:B------:R3:W-:Y:S01]  /*2720*/  @P0 STG.E.U16 desc[UR36][R10.64+0x2], R2 ;  /* 0x000002020a000986 */ /* 0x0007e2000c101524 */
[----:B------:R-:W-:Y:S05]  /*2730*/  @!P2 BRA `(.L_x_40) ;  /* 0x000000000004a947 */ /* 0x000fea0003800000 */
[----:B------:R4:W5:Y:S02]  /*2740*/  LDG.E.LTC128B.U16 R19, desc[UR36][R4.64+0x10] ;  /* 0x0000102404137981 */ /* 0x000964000c1e1520 */
.L_x_40:
[----:B------:R-:W-:Y:S05]  /*2750*/  BSYNC B1 ;  /* 0x0000000000017941 */ /* 0x000fea0003800000 */
.L_x_39:
[----:B---3-5:R-:W-:Y:S01]  /*2760*/  HADD2.F32 R2, -RZ, R19.H0_H0 ;  /* 0x20000013ff027230 */ /* 0x028fe20000004100 */
        /* <DEDUP_REMOVED lines=9> */
.L_x_42:
[----:B------:R-:W-:Y:S05]  /*2800*/  BSYNC B1 ;  /* 0x0000000000017941 */ /* 0x000fea0003800000 */
.L_x_41:
[----:B-----5:R-:W-:Y:S01]  /*2810*/  HADD2.F32 R2, -RZ, R19.H0_H0 ;  /* 0x20000013ff027230 */ /* 0x020fe20000004100 */
[----:B------:R-:W-:Y:S01]  /*2820*/  ISETP.GT.AND P1, PT, R0, 0x8, P1 ;  /* 0x000000080000780c */ /* 0x000fe20000f24270 */
[----:B------:R-:W-:Y:S03]  /*2830*/  BSSY B1, `(.L_x_43) ;  /* 0x0000007000017945 */ /* 0x000fe60003800000 */
[----:B------:R-:W-:-:S04]  /*2840*/  FMUL R2, R2, R57 ;  /* 0x0000003902027220 */ /* 0x000fc80000400000 */
[----:B------:R-:W-:-:S05]  /*2850*/  FFMA R2, R29, R56, R2 ;  /* 0x000000381d027223 */ /* 0x000fca0000000002 */
[----:B------:R-:W-:-:S05]  /*2860*/  F2FP.F16.F32.PACK_AB R2, RZ, R2 ;  /* 0x00000002ff02723e */ /* 0x000fca00000000ff */
[----:B------:R0:W-:Y:S01]  /*2870*/  @P3 STG.E.U16 desc[UR36][R6.64+0x12], R2 ;  /* 0x0000120206003986 */ /* 0x0001e2000c101524 */
[----:B------:R-:W-:Y:S05]  /*2880*/  @!P1 BRA `(.L_x_44) ;  /* 0x0000000000049947 */ /* 0x000fea0003800000 */
[----:B------:R0:W5:Y:S02]  /*2890*/  LDG.E.LTC128B.U16 R19, desc[UR36][R8.64+0x10] ;  /* 0x0000102408137981 */ /* 0x000164000c1e1520 */
.L_x_44:
[----:B------:R-:W-:Y:S05]  /*28a0*/  BSYNC B1 ;  /* 0x0000000000017941 */ /* 0x000fea0003800000 */
.L_x_43:
[----:B0----5:R-:W-:Y:S01]  /*28b0*/  HADD2.F32 R2, -RZ, R19.H0_H0 ;  /* 0x20000013ff027230 */ /* 0x021fe20000004100 */
[----:B------:R-:W-:Y:S01]  /*28c0*/  ISETP.GT.AND P0, PT, R0, 0x8, P0 ;  /* 0x000000080000780c */ /* 0x000fe20000704270 */
[----:B------:R-:W-:Y:S03]  /*28d0*/  BSSY B1, `(.L_x_45) ;  /* 0x0000007000017945 */ /* 0x000fe60003800000 */
[----:B---3--:R-:W-:-:S04]  /*28e0*/  FMUL R13, R2, R57 ;  /* 0x00000039020d7220 */ /* 0x008fc80000400000 */
[----:B------:R-:W-:-:S05]  /*28f0*/  FFMA R13, R30, R56, R13 ;  /* 0x000000381e0d7223 */ /* 0x000fca000000000d */
[----:B------:R-:W-:-:S05]  /*2900*/  F2FP.F16.F32.PACK_AB R13, RZ, R13 ;  /* 0x0000000dff0d723e */ /* 0x000fca00000000ff */
[----:B------:R0:W-:Y:S01]  /*2910*/  @P1 STG.E.U16 desc[UR36][R10.64+0x10], R13 ;  /* 0x0000100d0a001986 */ /* 0x0001e2000c101524 */
[----:B------:R-:W-:Y:S05]  /*2920*/  @!P0 BRA `(.L_x_46) ;  /* 0x0000000000048947 */ /* 0x000fea0003800000 */
[----:B------:R3:W5:Y:S02]  /*2930*/  LDG.E.LTC128B.U16 R19, desc[UR36][R8.64+0x12] ;  /* 0x0000122408137981 */ /* 0x000764000c1e1520 */
.L_x_46:
[----:B------:R-:W-:Y:S05]  /*2940*/  BSYNC B1 ;  /* 0x0000000000017941 */ /* 0x000fea0003800000 */
.L_x_45:
        /* <DEDUP_REMOVED lines=10> */
.L_x_48:
[----:B------:R-:W-:Y:S05]  /*29f0*/  BSYNC B1 ;  /* 0x0000000000017941 */ /* 0x000fea0003800000 */
.L_x_47:
[----:B0----5:R-:W-:Y:S01]  /*2a00*/  HADD2.F32 R2, -RZ, R19.H0_H0 ;  /* 0x20000013ff027230 */ /* 0x021fe20000004100 */
        /* <DEDUP_REMOVED lines=9> */
.L_x_50:
[----:B------:R-:W-:Y:S05]  /*2aa0*/  BSYNC B1 ;  /* 0x0000000000017941 */ /* 0x000fea0003800000 */
.L_x_49:
        /* <DEDUP_REMOVED lines=9> */
.L_x_52:
[----:B------:R-:W-:Y:S05]  /*2b40*/  BSYNC B1 ;  /* 0x0000000000017941 */ /* 0x000fea0003800000 */
.L_x_51:
[----:B0----5:R-:W-:Y:S01]  /*2b50*/  HADD2.F32 R2, -RZ, R19.H0_H0 ;  /* 0x20000013ff027230 */ /* 0x021fe20000004100 */
        /* <DEDUP_REMOVED lines=8> */
.L_x_54:
[----:B------:R-:W-:Y:S05]  /*2be0*/  BSYNC B1 ;  /* 0x0000000000017941 */ /* 0x000fea0003800000 */
.L_x_53:
        /* <DEDUP_REMOVED lines=10> */
.L_x_56:
[----:B------:R-:W-:Y:S05]  /*2c90*/  BSYNC B1 ;  /* 0x0000000000017941 */ /* 0x000fea0003800000 */
.L_x_55:
        /* <DEDUP_REMOVED lines=10> */
.L_x_58:
[----:B------:R-:W-:Y:S05]  /*2d40*/  BSYNC B1 ;  /* 0x0000000000017941 */ /* 0x000fea0003800000 */
.L_x_57:
        /* <DEDUP_REMOVED lines=9> */
.L_x_60:
[----:B------:R-:W-:Y:S05]  /*2de0*/  BSYNC B1 ;  /* 0x0000000000017941 */ /* 0x000fea0003800000 */
.L_x_59:
        /* <DEDUP_REMOVED lines=9> */
.L_x_62:
[----:B------:R-:W-:Y:S05]  /*2e80*/  BSYNC B1 ;  /* 0x0000000000017941 */ /* 0x000fea0003800000 */
.L_x_61:
        /* <DEDUP_REMOVED lines=10> */
.L_x_64:
[----:B------:R-:W-:Y:S05]  /*2f30*/  BSYNC B1 ;  /* 0x0000000000017941 */ /* 0x000fea0003800000 */
.L_x_63:
        /* <DEDUP_REMOVED lines=10> */
.L_x_66:
[----:B------:R-:W-:Y:S05]  /*2fe0*/  BSYNC B1 ;  /* 0x0000000000017941 */ /* 0x000fea0003800000 */
.L_x_65:
        /* <DEDUP_REMOVED lines=9> */
.L_x_68:
[----:B------:R-:W-:Y:S05]  /*3080*/  BSYNC B1 ;  /* 0x0000000000017941 */ /* 0x000fea0003800000 */
.L_x_67:
        /* <DEDUP_REMOVED lines=9> */
.L_x_70:
[----:B------:R-:W-:Y:S05]  /*3120*/  BSYNC B1 ;  /* 0x0000000000017941 */ /* 0x000fea0003800000 */
.L_x_69:
        /* <DEDUP_REMOVED lines=10> */
.L_x_72:
[----:B------:R-:W-:Y:S05]  /*31d0*/  BSYNC B1 ;  /* 0x0000000000017941 */ /* 0x000fea0003800000 */
.L_x_71:
        /* <DEDUP_REMOVED lines=10> */
.L_x_74:
[----:B------:R-:W-:Y:S05]  /*3280*/  BSYNC B1 ;  /* 0x0000000000017941 */ /* 0x000fea0003800000 */
.L_x_73:
        /* <DEDUP_REMOVED lines=9> */
.L_x_76:
[----:B------:R-:W-:Y:S05]  /*3320*/  BSYNC B1 ;  /* 0x0000000000017941 */ /* 0x000fea0003800000 */
.L_x_75:
        /* <DEDUP_REMOVED lines=9> */
.L_x_78:
[----:B------:R-:W-:Y:S05]  /*33c0*/  BSYNC B1 ;  /* 0x0000000000017941 */ /* 0x000fea0003800000 */
.L_x_77:
        /* <DEDUP_REMOVED lines=10> */
.L_x_80:
[----:B------:R-:W-:Y:S05]  /*3470*/  BSYNC B1 ;  /* 0x0000000000017941 */ /* 0x000fea0003800000 */
.L_x_79:
        /* <DEDUP_REMOVED lines=10> */
.L_x_82:
[----:B------:R-:W-:Y:S05]  /*3520*/  BSYNC B1 ;  /* 0x0000000000017941 */ /* 0x000fea0003800000 */
.L_x_81:
        /* <DEDUP_REMOVED lines=9> */
.L_x_84:
[----:B------:R-:W-:Y:S05]  /*35c0*/  BSYNC B1 ;  /* 0x0000000000017941 */ /* 0x000fea0003800000 */
.L_x_83:
        /* <DEDUP_REMOVED lines=9> */
.L_x_86:
[----:B------:R-:W-:Y:S05]  /*3660*/  BSYNC B1 ;  /* 0x0000000000017941 */ /* 0x000fea0003800000 */
.L_x_85:
        /* <DEDUP_REMOVED lines=10> */
.L_x_88:
[----:B------:R-:W-:Y:S05]  /*3710*/  BSYNC B1 ;  /* 0x0000000000017941 */ /* 0x000fea0003800000 */
.L_x_87:
[----:B0----5:R-:W-:Y:S01]  /*3720*/  HADD2.F32 R2, -RZ, R19.H0_H0 ;  /* 0x20000013ff027230 */ /* 0x021fe20000004100 */
[----:B------:R-:W-:Y:S01]  /*3730*/  ISETP.GT.AND P0, PT, R3, 0x39, PT ;  /* 0x000000390300780c */ /* 0x000fe20003f04270 */
[----:B------:R-:W-:Y:S01]  /*3740*/  @P2 IMAD.MOV.U32 R3, RZ, RZ, R7 ;  /* 0x000000ffff032224 */ /* 0x000fe200078e0007 */
[----:B------:R-:W-:Y:S02]  /*3750*/  BSSY B1, `(.L_x_89) ;  /* 0x0000009000017945 */ /* 0x000fe40003800000 */
[----:B------:R-:W-:Y:S01]  /*3760*/  FMUL R13, R2, R57 ;  /* 0x00000039020d7220 */ /* 0x000fe20000400000 */
[----:B------:R-:W-:Y:S01]  /*3770*/  @P2 IMAD.MOV.U32 R2, RZ, RZ, R6 ;  /* 0x000000ffff022224 */ /* 0x000fe200078e0006 */
[----:B------:R-:W-:Y:S02]  /*3780*/  ISETP.GT.AND P3, PT, R0, RZ, P0 ;  /* 0x000000ff0000720c */ /* 0x000fe40000764270 */
[----:B------:R-:W-:-:S05]  /*3790*/  FFMA R13, R52, R56, R13 ;  /* 0x00000038340d7223 */ /* 0x000fca000000000d */
[----:B------:R-:W-:-:S05]  /*37a0*/  F2FP.F16.F32.PACK_AB R13, RZ, R13 ;  /* 0x0000000dff0d723e */ /* 0x000fca00000000ff */
[----:B------:R0:W-:Y:S01]  /*37b0*/  @P2 STG.E.U16 desc[UR36][R2.64+0x70], R13 ;  /* 0x0000700d02002986 */ /* 0x0001e2000c101524 */
[----:B------:R-:W-:Y:S05]  /*37c0*/  @!P3 BRA `(.L_x_90) ;  /* 0x000000000004b947 */ /* 0x000fea0003800000 */
[----:B------:R0:W5:Y:S02]  /*37d0*/  LDG.E.LTC128B.U16 R19, desc[UR36][R4.64+0x72] ;  /* 0x0000722404137981 */ /* 0x000164000c1e1520 */
.L_x_90:
[----:B------:R-:W-:Y:S05]  /*37e0*/  BSYNC B1 ;  /* 0x0000000000017941 */ /* 0x000fea0003800000 */
.L_x_89:
        /* <DEDUP_REMOVED lines=9> */
.L_x_92:
[----:B------:R-:W-:Y:S05]  /*3880*/  BSYNC B1 ;  /* 0x0000000000017941 */ /* 0x000fea0003800000 */
.L_x_91:
[----:B0----5:R-:W-:Y:S01]  /*3890*/  HADD2.F32 R2, -RZ, R19.H0_H0 ;  /* 0x20000013ff027230 */ /* 0x021fe20000004100 */
[----:B------:R-:W-:Y:S01]  /*38a0*/  ISETP.GT.AND P0, PT, R0, 0x8, P0 ;  /* 0x000000080000780c */ /* 0x000fe20000704270 */
[----:B------:R-:W-:Y:S03]  /*38b0*/  BSSY B1, `(.L_x_93) ;  /* 0x000000a000017945 */ /* 0x000fe60003800000 */
[----:B------:R-:W-:Y:S01]  /*38c0*/  FMUL R3, R2, R57 ;  /* 0x0000003902037220 */ /* 0x000fe20000400000 */
[----:B------:R-:W-:-:S03]  /*38d0*/  @P1 IMAD.MOV.U32 R2, RZ, RZ, R10 ;  /* 0x000000ffff021224 */ /* 0x000fc600078e000a */
[----:B------:R-:W-:-:S05]  /*38e0*/  FFMA R3, R54, R56, R3 ;  /* 0x0000003836037223 */ /* 0x000fca0000000003 */
[----:B------:R-:W-:-:S04]  /*38f0*/  F2FP.F16.F32.PACK_AB R3, RZ, R3 ;  /* 0x00000003ff03723e */ /* 0x000fc800000000ff */
[----:B----4-:R-:W-:Y:S01]  /*3900*/  PRMT R4, R3, 0x7610, R4 ;  /* 0x0000761003047816 */ /* 0x010fe20000000004 */
[----:B------:R-:W-:-:S05]  /*3910*/  @P1 IMAD.MOV.U32 R3, RZ, RZ, R11 ;  /* 0x000000ffff031224 */ /* 0x000fca00078e000b */
[----:B------:R0:W-:Y:S01]  /*3920*/  @P1 STG.E.U16 desc[UR36][R2.64+0x70], R4 ;  /* 0x0000700402001986 */ /* 0x0001e2000c101524 */
[----:B------:R-:W-:Y:S05]  /*3930*/  @!P0 BRA `(.L_x_94) ;  /* 0x0000000000048947 */ /* 0x000fea0003800000 */
[----:B------:R4:W5:Y:S02]  /*3940*/  LDG.E.LTC128B.U16 R19, desc[UR36][R8.64+0x72] ;  /* 0x0000722408137981 */ /* 0x000964000c1e1520 */
.L_x_94:
[----:B------:R-:W-:Y:S05]  /*3950*/  BSYNC B1 ;  /* 0x0000000000017941 */ /* 0x000fea0003800000 */
.L_x_93:
[----:B------:R-:W-:Y:S05]  /*3960*/  @!P0 BRA `(.L_x_95) ;  /* 0x0000000800a88947 */ /* 0x000fea0003800000 */
[----:B-----5:R-:W-:-:S05]  /*3970*/  HADD2.F32 R0, -RZ, R19.H0_H0 ;  /* 0x20000013ff007230 */ /* 0x020fca0000004100 */
[----:B------:R-:W-:-:S04]  /*3980*/  FMUL R0, R0, R57 ;  /* 0x0000003900007220 */ /* 0x000fc80000400000 */
[----:B------:R-:W-:-:S05]  /*3990*/  FFMA R0, R55, R56, R0 ;  /* 0x0000003837007223 */ /* 0x000fca0000000000 */
[----:B------:R-:W-:-:S05]  /*39a0*/  F2FP.F16.F32.PACK_AB R0, RZ, R0 ;  /* 0x00000000ff00723e */ /* 0x000fca00000000ff */
[----:B------:R0:W-:Y:S01]  /*39b0*/  STG.E.U16 desc[UR36][R10.64+0x72], R0 ;  /* 0x000072000a007986 */ /* 0x0001e2000c101524 */
[----:B------:R-:W-:Y:S05]  /*39c0*/  BRA `(.L_x_95) ;  /* 0x0000000800907947 */ /* 0x000fea0003800000 */
.L_x_34:
[----:B------:R-:W-:Y:S01]  /*39d0*/  ISETP.GT.AND P0, PT, R3, 0x1, PT ;  /* 0x000000010300780c */ /* 0x000fe20003f04270 */
[----:B------:R-:W-:Y:S01]  /*39e0*/  ULDC.64 UR4, c[0x0][0x5c0] ;  /* 0x0001700000047ab9 */ /* 0x000fe20000000a00 */
[-C--:B------:R-:W-:Y:S01]  /*39f0*/  FMUL R24, R24, R56.reuse ;  /* 0x0000003818187220 */ /* 0x080fe20000400000 */
[-C--:B------:R-:W-:Y:S01]  /*3a00*/  FMUL R25, R25, R56.reuse ;  /* 0x0000003819197220 */ /* 0x080fe20000400000 */
[----:B------:R-:W-:Y:S01]  /*3a10*/  ISETP.GT.AND P3, PT, R0, RZ, P0 ;  /* 0x000000ff0000720c */ /* 0x000fe20000764270 */
[-C--:B------:R-:W-:Y:S01]  /*3a20*/  FMUL R26, R26, R56.reuse ;  /* 0x000000381a1a7220 */ /* 0x080fe20000400000 */
[----:B------:R-:W-:Y:S01]  /*3a30*/  LEA R4, P4, R68, UR4, 0x1 ;  /* 0x0000000444047c11 */ /* 0x000fe2000f8808ff */
[----:B------:R-:W-:Y:S01]  /*3a40*/  FMUL R27, R27, R56 ;  /* 0x000000381b1b7220 */ /* 0x000fe20000400000 */
[----:B------:R-:W-:Y:S01]  /*3a50*/  F2FP.F16.F32.PACK_AB R24, RZ, R24 ;  /* 0x00000018ff18723e */ /* 0x000fe200000000ff */
[-C--:B------:R-:W-:Y:S01]  /*3a60*/  FMUL R28, R28, R56.reuse ;  /* 0x000000381c1c7220 */ /* 0x080fe20000400000 */
[----:B------:R-:W-:Y:S01]  /*3a70*/  LEA.HI.X R5, R68, UR5, R7, 0x1, P4 ;  /* 0x0000000544057c11 */ /* 0x000fe2000a0f0c07 */
[-C--:B------:R-:W-:Y:S01]  /*3a80*/  FMUL R29, R29, R56.reuse ;  /* 0x000000381d1d7220 */ /* 0x080fe20000400000 */
[----:B------:R-:W-:Y:S01]  /*3a90*/  F2FP.F16.F32.PACK_AB R25, RZ, R25 ;  /* 0x00000019ff19723e */ /* 0x000fe200000000ff */
[-C--:B------:R-:W-:Y:S01]  /*3aa0*/  FMUL R30, R30, R56.reuse ;  /* 0x000000381e1e7220 */ /* 0x080fe20000400000 */
[----:B------:R-:W-:Y:S01]  /*3ab0*/  SHF.L.U64.HI R75, R74, 0x4, R75 ;  /* 0x000000044a4b7819 */ /* 0x000fe2000001024b */
[----:B------:R-:W-:Y:S01]  /*3ac0*/  @P1 STG.E.U16 desc[UR36][R4.64], R24 ;  /* 0x0000001804001986 */ /* 0x000fe2000c101524 */
[----:B------:R-:W-:Y:S01]  /*3ad0*/  ISETP.GT.AND P1, PT, R3, 0x8, PT ;  /* 0x000000080300780c */ /* 0x000fe20003f24270 */
[----:B------:R-:W-:Y:S01]  /*3ae0*/  FMUL R31, R31, R56 ;  /* 0x000000381f1f7220 */ /* 0x000fe20000400000 */
[----:B------:R-:W-:Y:S01]  /*3af0*/  ISETP.GT.AND P4, PT, R0, 0x8, P0 ;  /* 0x000000080000780c */ /* 0x000fe20000784270 */
[----:B------:R-:W-:Y:S01]  /*3b00*/  @P3 STG.E.U16 desc[UR36][R4.64+0x2], R25 ;  /* 0x0000021904003986 */ /* 0x000fe2000c101524 */
[----:B------:R-:W-:Y:S01]  /*3b10*/  LEA R6, P3, R74, R4, 0x4 ;  /* 0x000000044a067211 */ /* 0x000fe200078620ff */
[-C--:B------:R-:W-:Y:S01]  /*3b20*/  FMUL R32, R32, R56.reuse ;  /* 0x0000003820207220 */ /* 0x080fe20000400000 */
[C---:B------:R-:W-:Y:S01]  /*3b30*/  ISETP.GT.AND P2, PT, R0.reuse, 0x8, P2 ;  /* 0x000000080000780c */ /* 0x040fe20001744270 */
[-C--:B------:R-:W-:Y:S01]  /*3b40*/  FMUL R33, R33, R56.reuse ;  /* 0x0000003821217220 */ /* 0x080fe20000400000 */
[----:B------:R-:W-:Y:S01]  /*3b50*/  ISETP.GT.AND P0, PT, R3, 0x9, PT ;  /* 0x000000090300780c */ /* 0x000fe20003f04270 */
[----:B------:R-:W-:Y:S01]  /*3b60*/  IMAD.X R7, R75, 0x1, R5, P3 ;  /* 0x000000014b077824 */ /* 0x000fe200018e0605 */
[----:B------:R-:W-:Y:S01]  /*3b70*/  ISETP.GT.AND P5, PT, R0, RZ, P1 ;  /* 0x000000ff0000720c */ /* 0x000fe20000fa4270 */
[-C--:B------:R-:W-:Y:S01]  /*3b80*/  FMUL R34, R34, R56.reuse ;  /* 0x0000003822227220 */ /* 0x080fe20000400000 */
[----:B------:R-:W-:Y:S01]  /*3b90*/  ISETP.GT.AND P3, PT, R0, RZ, P0 ;  /* 0x000000ff0000720c */ /* 0x000fe20000764270 */
[----:B------:R-:W-:Y:S01]  /*3ba0*/  FMUL R35, R35, R56 ;  /* 0x0000003823237220 */ /* 0x000fe20000400000 */
[----:B------:R-:W-:Y:S01]  /*3bb0*/  F2FP.F16.F32.PACK_AB R26, RZ, R26 ;  /* 0x0000001aff1a723e */ /* 0x000fe200000000ff */
[-C--:B------:R-:W-:Y:S01]  /*3bc0*/  FMUL R36, R36, R56.reuse ;  /* 0x0000003824247220 */ /* 0x080fe20000400000 */
[----:B------:R-:W-:Y:S01]  /*3bd0*/  F2FP.F16.F32.PACK_AB R27, RZ, R27 ;  /* 0x0000001bff1b723e */ /* 0x000fe200000000ff */
[----:B------:R-:W-:Y:S01]  /*3be0*/  FMUL R37, R37, R56 ;  /* 0x0000003825257220 */ /* 0x000fe20000400000 */
[----:B------:R-:W-:Y:S01]  /*3bf0*/  F2FP.F16.F32.PACK_AB R28, RZ, R28 ;  /* 0x0000001cff1c723e */ /* 0x000fe200000000ff */
[----:B------:R-:W-:Y:S01]  /*3c00*/  @P2 STG.E.U16 desc[UR36][R6.64], R26 ;  /* 0x0000001a06002986 */ /* 0x000fe2000c101524 */
[----:B------:R-:W-:Y:S01]  /*3c10*/  F2FP.F16.F32.PACK_AB R29, RZ, R29 ;  /* 0x0000001dff1d723e */ /* 0x000fe200000000ff */
[-C--:B------:R-:W-:Y:S01]  /*3c20*/  FMUL R38, R38, R56.reuse ;  /* 0x0000003826267220 */ /* 0x080fe20000400000 */
[C---:B------:R-:W-:Y:S01]  /*3c30*/  ISETP.GT.AND P2, PT, R0.reuse, 0x8, P1 ;  /* 0x000000080000780c */ /* 0x040fe20000f44270 */
[----:B------:R-:W-:Y:S01]  /*3c40*/  @P4 STG.E.U16 desc[UR36][R6.64+0x2], R27 ;  /* 0x0000021b06004986 */ /* 0x000fe2000c101524 */
[----:B------:R-:W-:Y:S01]  /*3c50*/  ISETP.GT.AND P1, PT, R3, 0x10, PT ;  /* 0x000000100300780c */ /* 0x000fe20003f24270 */
[----:B------:R-:W-:Y:S01]  /*3c60*/  FMUL R39, R39, R56 ;  /* 0x0000003827277220 */ /* 0x000fe20000400000 */
[----:B------:R-:W-:Y:S01]  /*3c70*/  F2FP.F16.F32.PACK_AB R30, RZ, R30 ;  /* 0x0000001eff1e723e */ /* 0x000fe200000000ff */
[----:B------:R-:W-:Y:S01]  /*3c80*/  @P5 STG.E.U16 desc[UR36][R4.64+0x10], R28 ;  /* 0x0000101c04005986 */ /* 0x000fe2000c101524 */
[----:B------:R-:W-:Y:S01]  /*3c90*/  ISETP.GT.AND P4, PT, R0, RZ, P1 ;  /* 0x000000ff0000720c */ /* 0x000fe20000f84270 */
[-C--:B------:R-:W-:Y:S01]  /*3ca0*/  FMUL R40, R40, R56.reuse ;  /* 0x0000003828287220 */ /* 0x080fe20000400000 */
[----:B------:R-:W-:Y:S01]  /*3cb0*/  F2FP.F16.F32.PACK_AB R31, RZ, R31 ;  /* 0x0000001fff1f723e */ /* 0x000fe200000000ff */
[----:B------:R-:W-:Y:S01]  /*3cc0*/  @P3 STG.E.U16 desc[UR36][R4.64+0x12], R29 ;  /* 0x0000121d04003986 */ /* 0x000fe2000c101524 */
[----:B------:R-:W-:Y:S01]  /*3cd0*/  ISETP.GT.AND P3, PT, R0, 0x8, P0 ;  /* 0x000000080000780c */ /* 0x000fe20000764270 */
[----:B------:R-:W-:Y:S01]  /*3ce0*/  FMUL R41, R41, R56 ;  /* 0x0000003829297220 */ /* 0x000fe20000400000 */
[----:B------:R-:W-:Y:S01]  /*3cf0*/  ISETP.GT.AND P0, PT, R3, 0x11, PT ;  /* 0x000000110300780c */ /* 0x000fe20003f04270 */
[----:B------:R-:W-:Y:S01]  /*3d00*/  @P2 STG.E.U16 desc[UR36][R6.64+0x10], R30 ;  /* 0x0000101e06002986 */ /* 0x000fe2000c101524 */
[----:B------:R-:W-:Y:S01]  /*3d10*/  F2FP.F16.F32.PACK_AB R32, RZ, R32 ;  /* 0x00000020ff20723e */ /* 0x000fe200000000ff */
[-C--:B------:R-:W-:Y:S01]  /*3d20*/  FMUL R42, R42, R56.reuse ;  /* 0x000000382a2a7220 */ /* 0x080fe20000400000 */
[C---:B------:R-:W-:Y:S01]  /*3d30*/  ISETP.GT.AND P5, PT, R0.reuse, RZ, P0 ;  /* 0x000000ff0000720c */ /* 0x040fe200007a4270 */
[-C--:B------:R-:W-:Y:S01]  /*3d40*/  FMUL R43, R43, R56.reuse ;  /* 0x000000382b2b7220 */ /* 0x080fe20000400000 */
[----:B------:R-:W-:Y:S01]  /*3d50*/  ISETP.GT.AND P2, PT, R0, 0x8, P1 ;  /* 0x000000080000780c */ /* 0x000fe20000f44270 */
[-C--:B------:R-:W-:Y:S01]  /*3d60*/  FMUL R44, R44, R56.reuse ;  /* 0x000000382c2c7220 */ /* 0x080fe20000400000 */
[----:B------:R-:W-:Y:S01]  /*3d70*/  ISETP.GT.AND P1, PT, R3, 0x18, PT ;  /* 0x000000180300780c */ /* 0x000fe20003f24270 */
[-C--:B------:R-:W-:Y:S01]  /*3d80*/  FMUL R45, R45, R56.reuse ;  /* 0x000000382d2d7220 */ /* 0x080fe20000400000 */
[----:B------:R-:W-:Y:S01]  /*3d90*/  F2FP.F16.F32.PACK_AB R33, RZ, R33 ;  /* 0x00000021ff21723e */ /* 0x000fe200000000ff */
[----:B------:R-:W-:Y:S01]  /*3da0*/  @P3 STG.E.U16 desc[UR36][R6.64+0x12], R31 ;  /* 0x0000121f06003986 */ /* 0x000fe2000c101524 */
[----:B------:R-:W-:Y:S01]  /*3db0*/  ISETP.GT.AND P3, PT, R0, 0x8, P0 ;  /* 0x000000080000780c */ /* 0x000fe20000764270 */
[-C--:B------:R-:W-:Y:S01]  /*3dc0*/  FMUL R46, R46, R56.reuse ;  /* 0x000000382e2e7220 */ /* 0x080fe20000400000 */
[----:B------:R-:W-:Y:S01]  /*3dd0*/  ISETP.GT.AND P0, PT, R3, 0x19, PT ;  /* 0x000000190300780c */ /* 0x000fe20003f04270 */
[----:B------:R-:W-:Y:S01]  /*3de0*/  @P4 STG.E.U16 desc[UR36][R4.64+0x20], R32 ;  /* 0x0000202004004986 */ /* 0x000fe2000c101524 */
[C---:B------:R-:W-:Y:S01]  /*3df0*/  ISETP.GT.AND P4, PT, R0.reuse, RZ, P1 ;  /* 0x000000ff0000720c */ /* 0x040fe20000f84270 */
[----:B------:R-:W-:Y:S01]  /*3e00*/  FMUL R47, R47, R56 ;  /* 0x000000382f2f7220 */ /* 0x000fe20000400000 */
[----:B------:R-:W-:Y:S01]  /*3e10*/  F2FP.F16.F32.PACK_AB R34, RZ, R34 ;  /* 0x00000022ff22723e */ /* 0x000fe200000000ff */
[----:B------:R-:W-:Y:S01]  /*3e20*/  @P5 STG.E.U16 desc[UR36][R4.64+0x22], R33 ;  /* 0x0000222104005986 */ /* 0x000fe2000c101524 */
[----:B------:R-:W-:Y:S01]  /*3e30*/  ISETP.GT.AND P5, PT, R0, RZ, P0 ;  /* 0x000000ff0000720c */ /* 0x000fe200007a4270 */
[----:B------:R-:W-:Y:S01]  /*3e40*/  FMUL R48, R48, R56 ;  /* 0x0000003830307220 */ /* 0x000fe20000400000 */
[----:B------:R-:W-:Y:S01]  /*3e50*/  F2FP.F16.F32.PACK_AB R35, RZ, R35 ;  /* 0x00000023ff23723e */ /* 0x000fe200000000ff */
[----:B------:R-:W-:Y:S01]  /*3e60*/  @P2 STG.E.U16 desc[UR36][R6.64+0x20], R34 ;  /* 0x0000202206002986 */ /* 0x000fe2000c101524 */
[----:B------:R-:W-:Y:S01]  /*3e70*/  F2FP.F16.F32.PACK_AB R36, RZ, R36 ;  /* 0x00000024ff24723e */ /* 0x000fe200000000ff */
[-C--:B------:R-:W-:Y:S01]  /*3e80*/  FMUL R49, R49, R56.reuse ;  /* 0x0000003831317220 */ /* 0x080fe20000400000 */
[----:B------:R-:W-:Y:S01]  /*3e90*/  ISETP.GT.AND P2, PT, R0, 0x8, P1 ;  /* 0x000000080000780c */ /* 0x000fe20000f44270 */
[----:B------:R-:W-:Y:S01]  /*3ea0*/  @P3 STG.E.U16 desc[UR36][R6.64+0x22], R35 ;  /* 0x0000222306003986 */ /* 0x000fe2000c101524 */
[----:B------:R-:W-:Y:S01]  /*3eb0*/  ISETP.GT.AND P1, PT, R3, 0x20, PT ;  /* 0x000000200300780c */ /* 0x000fe20003f24270 */
[-C--:B------:R-:W-:Y:S01]  /*3ec0*/  FMUL R50, R50, R56.reuse ;  /* 0x0000003832327220 */ /* 0x080fe20000400000 */
[----:B------:R-:W-:Y:S01]  /*3ed0*/  F2FP.F16.F32.PACK_AB R37, RZ, R37 ;  /* 0x00000025ff25723e */ /* 0x000fe200000000ff */
[----:B------:R-:W-:Y:S01]  /*3ee0*/  @P4 STG.E.U16 desc[UR36][R4.64+0x30], R36 ;  /* 0x0000302404004986 */ /* 0x000fe2000c101524 */
[C---:B------:R-:W-:Y:S01]  /*3ef0*/  ISETP.GT.AND P3, PT, R0.reuse, 0x8, P0 ;  /* 0x000000080000780c */ /* 0x040fe20000764270 */
[-C--:B------:R-:W-:Y:S01]  /*3f00*/  FMUL R51, R51, R56.reuse ;  /* 0x0000003833337220 */ /* 0x080fe20000400000 */
[----:B------:R-:W-:Y:S01]  /*3f10*/  ISETP.GT.AND P0, PT, R3, 0x21, PT ;  /* 0x000000210300780c */ /* 0x000fe20003f04270 */
[----:B------:R-:W-:Y:S01]  /*3f20*/  @P5 STG.E.U16 desc[UR36][R4.64+0x32], R37 ;  /* 0x0000322504005986 */ /* 0x000fe2000c101524 */
        /* <DEDUP_REMOVED lines=10> */
[----:B------:R-:W-:-:S02]  /*3fd0*/  F2FP.F16.F32.PACK_AB R41, RZ, R41 ;  /* 0x00000029ff29723e */ /* 0x000fc400000000ff */
[C---:B------:R-:W-:Y:S01]  /*3fe0*/  ISETP.GT.AND P1, PT, R0.reuse, 0x8, P1 ;  /* 0x000000080000780c */ /* 0x040fe20000f24270 */
[----:B------:R-:W-:Y:S01]  /*3ff0*/  @P3 STG.E.U16 desc[UR36][R6.64+0x32], R39 ;  /* 0x0000322706003986 */ /* 0x000fe2000c101524 */
[C---:B------:R-:W-:Y:S02]  /*4000*/  ISETP.GT.AND P2, PT, R0.reuse, 0x8, P0 ;  /* 0x000000080000780c */ /* 0x040fe40000744270 */
[C---:B------:R-:W-:Y:S01]  /*4010*/  ISETP.GT.AND P0, PT, R3.reuse, 0x29, PT ;  /* 0x000000290300780c */ /* 0x040fe20003f04270 */
[----:B------:R-:W-:Y:S01]  /*4020*/  @P4 STG.E.U16 desc[UR36][R4.64+0x40], R40 ;  /* 0x0000402804004986 */ /* 0x000fe2000c101524 */
[----:B------:R-:W-:Y:S02]  /*4030*/  ISETP.GT.AND P4, PT, R3, 0x28, PT ;  /* 0x000000280300780c */ /* 0x000fe40003f84270 */
[----:B------:R-:W-:Y:S01]  /*4040*/  F2FP.F16.F32.PACK_AB R42, RZ, R42 ;  /* 0x0000002aff2a723e */ /* 0x000fe200000000ff */
[----:B------:R-:W-:Y:S01]  /*4050*/  @P5 STG.E.U16 desc[UR36][R4.64+0x42], R41 ;  /* 0x0000422904005986 */ /* 0x000fe2000c101524 */
[----:B------:R-:W-:-:S02]  /*4060*/  ISETP.GT.AND P5, PT, R0, RZ, P4 ;  /* 0x000000ff0000720c */ /* 0x000fc400027a4270 */
[C---:B------:R-:W-:Y:S01]  /*4070*/  ISETP.GT.AND P3, PT, R0.reuse, RZ, P0 ;  /* 0x000000ff0000720c */ /* 0x040fe20000764270 */
[----:B------:R-:W-:Y:S01]  /*4080*/  @P1 STG.E.U16 desc[UR36][R6.64+0x40], R42 ;  /* 0x0000402a06001986 */ /* 0x000fe2000c101524 */
[----:B------:R-:W-:Y:S02]  /*4090*/  F2FP.F16.F32.PACK_AB R43, RZ, R43 ;  /* 0x0000002bff2b723e */ /* 0x000fe400000000ff */
[----:B------:R-:W-:Y:S02]  /*40a0*/  F2FP.F16.F32.PACK_AB R44, RZ, R44 ;  /* 0x0000002cff2c723e */ /* 0x000fe400000000ff */
[C---:B------:R-:W-:Y:S01]  /*40b0*/  ISETP.GT.AND P4, PT, R0.reuse, 0x8, P4 ;  /* 0x000000080000780c */ /* 0x040fe20002784270 */
[----:B------:R-:W-:Y:S01]  /*40c0*/  @P2 STG.E.U16 desc[UR36][R6.64+0x42], R43 ;  /* 0x0000422b06002986 */ /* 0x000fe2000c101524 */
[----:B------:R-:W-:Y:S02]  /*40d0*/  F2FP.F16.F32.PACK_AB R45, RZ, R45 ;  /* 0x0000002dff2d723e */ /* 0x000fe400000000ff */
[----:B------:R-:W-:Y:S01]  /*40e0*/  ISETP.GT.AND P2, PT, R3, 0x31, PT ;  /* 0x000000310300780c */ /* 0x000fe20003f44270 */
[----:B------:R-:W-:Y:S01]  /*40f0*/  @P5 STG.E.U16 desc[UR36][R4.64+0x50], R44 ;  /* 0x0000502c04005986 */ /* 0x000fe2000c101524 */
[----:B------:R-:W-:-:S02]  /*4100*/  ISETP.GT.AND P5, PT, R0, 0x8, P0 ;  /* 0x000000080000780c */ /* 0x000fc400007a4270 */
[C---:B------:R-:W-:Y:S01]  /*4110*/  ISETP.GT.AND P1, PT, R3.reuse, 0x38, PT ;  /* 0x000000380300780c */ /* 0x040fe20003f24270 */
[----:B------:R-:W-:Y:S01]  /*4120*/  @P3 STG.E.U16 desc[UR36][R4.64+0x52], R45 ;  /* 0x0000522d04003986 */ /* 0x000fe2000c101524 */
[C---:B------:R-:W-:Y:S02]  /*4130*/  ISETP.GT.AND P3, PT, R3.reuse, 0x30, PT ;  /* 0x000000300300780c */ /* 0x040fe40003f64270 */
[----:B------:R-:W-:Y:S01]  /*4140*/  ISETP.GT.AND P0, PT, R3, 0x39, PT ;  /* 0x000000390300780c */ /* 0x000fe20003f04270 */
[----:B------:R-:W-:Y:S01]  /*4150*/  @P4 IMAD.MOV.U32 R2, RZ, RZ, R6 ;  /* 0x000000ffff024224 */ /* 0x000fe200078e0006 */
[----:B------:R-:W-:Y:S01]  /*4160*/  F2FP.F16.F32.PACK_AB R46, RZ, R46 ;  /* 0x0000002eff2e723e */ /* 0x000fe200000000ff */
[----:B------:R-:W-:Y:S01]  /*4170*/  @P4 IMAD.MOV.U32 R3, RZ, RZ, R7 ;  /* 0x000000ffff034224 */ /* 0x000fe200078e0007 */
[----:B------:R-:W-:Y:S02]  /*4180*/  F2FP.F16.F32.PACK_AB R47, RZ, R47 ;  /* 0x0000002fff2f723e */ /* 0x000fe400000000ff */
[----:B------:R-:W-:-:S02]  /*4190*/  F2FP.F16.F32.PACK_AB R48, RZ, R48 ;  /* 0x00000030ff30723e */ /* 0x000fc400000000ff */
[----:B------:R1:W-:Y:S01]  /*41a0*/  @P4 STG.E.U16 desc[UR36][R2.64+0x50], R46 ;  /* 0x0000502e02004986 */ /* 0x0003e2000c101524 */
[C---:B------:R-:W-:Y:S02]  /*41b0*/  ISETP.GT.AND P4, PT, R0.reuse, RZ, P2 ;  /* 0x000000ff0000720c */ /* 0x040fe40001784270 */
[----:B------:R-:W-:Y:S02]  /*41c0*/  F2FP.F16.F32.PACK_AB R49, RZ, R49 ;  /* 0x00000031ff31723e */ /* 0x000fe400000000ff */
[----:B------:R-:W-:Y:S02]  /*41d0*/  ISETP.GT.AND P2, PT, R0, 0x8, P2 ;  /* 0x000000080000780c */ /* 0x000fe40001744270 */
[----:B------:R-:W-:Y:S02]  /*41e0*/  F2FP.F16.F32.PACK_AB R50, RZ, R50 ;  /* 0x00000032ff32723e */ /* 0x000fe400000000ff */
[----:B------:R-:W-:Y:S02]  /*41f0*/  F2FP.F16.F32.PACK_AB R51, RZ, R51 ;  /* 0x00000033ff33723e */ /* 0x000fe400000000ff */
[----:B------:R-:W-:Y:S01]  /*4200*/  F2FP.F16.F32.PACK_AB R52, RZ, R52 ;  /* 0x00000034ff34723e */ /* 0x000fe200000000ff */
[----:B-1----:R-:W-:Y:S01]  /*4210*/  @P5 IMAD.MOV.U32 R2, RZ, RZ, R6 ;  /* 0x000000ffff025224 */ /* 0x002fe200078e0006 */
[----:B------:R-:W-:Y:S01]  /*4220*/  F2FP.F16.F32.PACK_AB R53, RZ, R53 ;  /* 0x00000035ff35723e */ /* 0x000fe200000000ff */
[----:B------:R-:W-:Y:S01]  /*4230*/  @P5 IMAD.MOV.U32 R3, RZ, RZ, R7 ;  /* 0x000000ffff035224 */ /* 0x000fe200078e0007 */
[----:B------:R-:W-:-:S02]  /*4240*/  F2FP.F16.F32.PACK_AB R54, RZ, R54 ;  /* 0x00000036ff36723e */ /* 0x000fc400000000ff */
[----:B------:R-:W-:Y:S02]  /*4250*/  F2FP.F16.F32.PACK_AB R55, RZ, R55 ;  /* 0x00000037ff37723e */ /* 0x000fe400000000ff */
[----:B------:R1:W-:Y:S01]  /*4260*/  @P5 STG.E.U16 desc[UR36][R2.64+0x52], R47 ;  /* 0x0000522f02005986 */ /* 0x0003e2000c101524 */
[C---:B------:R-:W-:Y:S02]  /*4270*/  ISETP.GT.AND P5, PT, R0.reuse, RZ, P3 ;  /* 0x000000ff0000720c */ /* 0x040fe40001fa4270 */
[----:B------:R-:W-:-:S11]  /*4280*/  ISETP.GT.AND P3, PT, R0, 0x8, P3 ;  /* 0x000000080000780c */ /* 0x000fd60001f64270 */
[----:B-1----:R-:W-:Y:S02]  /*4290*/  @P5 IMAD.MOV.U32 R2, RZ, RZ, R4 ;  /* 0x000000ffff025224 */ /* 0x002fe400078e0004 */
[----:B------:R-:W-:-:S05]  /*42a0*/  @P5 IMAD.MOV.U32 R3, RZ, RZ, R5 ;  /* 0x000000ffff035224 */ /* 0x000fca00078e0005 */
[----:B------:R1:W-:Y:S01]  /*42b0*/  @P5 STG.E.U16 desc[UR36][R2.64+0x60], R48 ;  /* 0x0000603002005986 */ /* 0x0003e2000c101524 */
[C---:B------:R-:W-:Y:S02]  /*42c0*/  ISETP.GT.AND P5, PT, R0.reuse, RZ, P0 ;  /* 0x000000ff0000720c */ /* 0x040fe400007a4270 */
[----:B------:R-:W-:Y:S01]  /*42d0*/  ISETP.GT.AND P0, PT, R0, 0x8, P0 ;  /* 0x000000080000780c */ /* 0x000fe20000704270 */
[----:B-1----:R-:W-:Y:S02]  /*42e0*/  @P4 IMAD.MOV.U32 R2, RZ, RZ, R4 ;  /* 0x000000ffff024224 */ /* 0x002fe400078e0004 */
[----:B------:R-:W-:-:S05]  /*42f0*/  @P4 IMAD.MOV.U32 R3, RZ, RZ, R5 ;  /* 0x000000ffff034224 */ /* 0x000fca00078e0005 */
[----:B------:R1:W-:Y:S01]  /*4300*/  @P4 STG.E.U16 desc[UR36][R2.64+0x62], R49 ;  /* 0x0000623102004986 */ /* 0x0003e2000c101524 */
[C---:B------:R-:W-:Y:S02]  /*4310*/  ISETP.GT.AND P4, PT, R0.reuse, RZ, P1 ;  /* 0x000000ff0000720c */ /* 0x040fe40000f84270 */
[----:B------:R-:W-:Y:S01]  /*4320*/  ISETP.GT.AND P1, PT, R0, 0x8, P1 ;  /* 0x000000080000780c */ /* 0x000fe20000f24270 */
[----:B-1----:R-:W-:Y:S02]  /*4330*/  @P3 IMAD.MOV.U32 R2, RZ, RZ, R6 ;  /* 0x000000ffff023224 */ /* 0x002fe400078e0006 */
[----:B------:R-:W-:-:S05]  /*4340*/  @P3 IMAD.MOV.U32 R3, RZ, RZ, R7 ;  /* 0x000000ffff033224 */ /* 0x000fca00078e0007 */
[----:B------:R1:W-:Y:S02]  /*4350*/  @P3 STG.E.U16 desc[UR36][R2.64+0x60], R50 ;  /* 0x0000603202003986 */ /* 0x0003e4000c101524 */
[----:B-1----:R-:W-:Y:S02]  /*4360*/  @P2 IMAD.MOV.U32 R2, RZ, RZ, R6 ;  /* 0x000000ffff022224 */ /* 0x002fe400078e0006 */
[----:B------:R-:W-:-:S05]  /*4370*/  @P2 IMAD.MOV.U32 R3, RZ, RZ, R7 ;  /* 0x000000ffff032224 */ /* 0x000fca00078e0007 */
[----:B------:R1:W-:Y:S02]  /*4380*/  @P2 STG.E.U16 desc[UR36][R2.64+0x62], R51 ;  /* 0x0000623302002986 */ /* 0x0003e4000c101524 */
[----:B-1----:R-:W-:Y:S02]  /*4390*/  @P4 IMAD.MOV.U32 R2, RZ, RZ, R4 ;  /* 0x000000ffff024224 */ /* 0x002fe400078e0004 */
[----:B------:R-:W-:-:S05]  /*43a0*/  @P4 IMAD.MOV.U32 R3, RZ, RZ, R5 ;  /* 0x000000ffff034224 */ /* 0x000fca00078e0005 */
[----:B------:R1:W-:Y:S04]  /*43b0*/  @P4 STG.E.U16 desc[UR36][R2.64+0x70], R52 ;  /* 0x0000703402004986 */ /* 0x0003e8000c101524 */
[----:B------:R2:W-:Y:S01]  /*43c0*/  @P5 STG.E.U16 desc[UR36][R4.64+0x72], R53 ;  /* 0x0000723504005986 */ /* 0x0005e2000c101524 */
[----:B-1----:R-:W-:Y:S02]  /*43d0*/  @P1 IMAD.MOV.U32 R2, RZ, RZ, R6 ;  /* 0x000000ffff021224 */ /* 0x002fe400078e0006 */
[----:B------:R-:W-:-:S05]  /*43e0*/  @P1 IMAD.MOV.U32 R3, RZ, RZ, R7 ;  /* 0x000000ffff031224 */ /* 0x000fca00078e0007 */
[----:B------:R2:W-:Y:S04]  /*43f0*/  @P1 STG.E.U16 desc[UR36][R2.64+0x70], R54 ;  /* 0x0000703602001986 */ /* 0x0005e8000c101524 */
[----:B------:R2:W-:Y:S02]  /*4400*/  @P0 STG.E.U16 desc[UR36][R6.64+0x72], R55 ;  /* 0x0000723706000986 */ /* 0x0005e4000c101524 */
.L_x_95:
[----:B------:R-:W-:Y:S05]  /*4410*/  BSYNC B0 ;  /* 0x0000000000007941 */ /* 0x000fea0003800000 */
.L_x_33:
[----:B0-2---:R-:W2:Y:S01]  /*4420*/  LDL.64 R2, [R1] ;  /* 0x0000000001027983 */ /* 0x005ea20000100a00 */
[----:B------:R-:W-:Y:S01]  /*4430*/  ULDC.64 UR4, c[0x0][0x650] ;  /* 0x0001940000047ab9 */ /* 0x000fe20000000a00 */
[----:B------:R0:W-:Y:S01]  /*4440*/  SYNCS.ARRIVE.TRANS64.A1T0 RZ, [R64+UR47], RZ ;  /* 0x000000ff40ff79a7 */ /* 0x0001e2000810002f */
[----:B------:R-:W-:Y:S01]  /*4450*/  PRMT R0, RZ, 0x7610, R0 ;  /* 0x00007610ff007816 */ /* 0x000fe20000000000 */
[----:B-----5:R-:W-:Y:S02]  /*4460*/  IMAD.MOV.U32 R19, RZ, RZ, -0x1 ;  /* 0xffffffffff137424 */ /* 0x020fe400078e00ff */
[----:B------:R-:W-:Y:S01]  /*4470*/  IMAD.MOV.U32 R22, RZ, RZ, -0x1 ;  /* 0xffffffffff167424 */ /* 0x000fe200078e00ff */
[----:B--2---:R-:W-:-:S04]  /*4480*/  LEA R18, P0, R2, R18, 0x1 ;  /* 0x0000001202127211 */ /* 0x004fc800078008ff */
[----:B------:R-:W-:Y:S01]  /*4490*/  LEA.HI.X R17, R2, R17, R23, 0x1, P0 ;  /* 0x0000001102117211 */ /* 0x000fe200000f0c17 */
[----:B------:R-:W-:Y:S01]  /*44a0*/  IMAD.MOV.U32 R2, RZ, RZ, -0x1 ;  /* 0xffffffffff027424 */ /* 0x000fe200078e00ff */
[----:B------:R-:W-:-:S04]  /*44b0*/  ISETP.GE.U32.AND P0, PT, R18, UR4, PT ;  /* 0x0000000412007c0c */ /* 0x000fc8000bf06070 */
[----:B------:R-:W-:-:S13]  /*44c0*/  ISETP.GE.U32.AND.EX P0, PT, R17, UR5, PT, P0 ;  /* 0x0000000511007c0c */ /* 0x000fda000bf06100 */
[----:B0-----:R-:W-:Y:S05]  /*44d0*/  @P0 BRA `(.L_x_96) ;  /* 0x0000000400700947 */ /* 0x001fea0003800000 */
[----:B-1----:R-:W0:Y:S01]  /*44e0*/  S2R R10, SR_CTAID.X ;  /* 0x00000000000a7919 */ /* 0x002e220000002500 */
[----:B---34-:R-:W1:Y:S01]  /*44f0*/  LDC.64 R8, c[0x0][0x628] ;  /* 0x00018a00ff087b82 */ /* 0x018e620000000a00 */
[----:B------:R-:W-:Y:S01]  /*4500*/  ULDC UR4, c[0x0][0x150] ;  /* 0x0000540000047ab9 */ /* 0x000fe20000000800 */
[----:B------:R-:W-:Y:S01]  /*4510*/  IMAD.MOV.U32 R6, RZ, RZ, R18 ;  /* 0x000000ffff067224 */ /* 0x000fe200078e0012 */
[----:B------:R-:W2:Y:S01]  /*4520*/  S2R R20, SR_CTAID.Y ;  /* 0x0000000000147919 */ /* 0x000ea20000002600 */
[----:B------:R-:W-:-:S04]  /*4530*/  IMAD.MOV.U32 R7, RZ, RZ, R17 ;  /* 0x000000ffff077224 */ /* 0x000fc800078e0011 */
[----:B------:R-:W3:Y:S08]  /*4540*/  LDC R15, c[0x0][0x144] ;  /* 0x00005100ff0f7b82 */ /* 0x000ef00000000800 */
[----:B------:R-:W4:Y:S08]  /*4550*/  LDC R0, c[0x0][0x630] ;  /* 0x00018c00ff007b82 */ /* 0x000f300000000800 */
[----:B------:R-:W2:Y:S01]  /*4560*/  LDC.64 R12, c[0x0][0x620] ;  /* 0x00018800ff0c7b82 */ /* 0x000ea20000000a00 */
[----:B-1----:R-:W-:-:S04]  /*4570*/  ISETP.NE.U32.AND P0, PT, R8, RZ, PT ;  /* 0x000000ff0800720c */ /* 0x002fc80003f05070 */
[----:B------:R-:W-:Y:S02]  /*4580*/  ISETP.NE.AND.EX P0, PT, R9, RZ, PT, P0 ;  /* 0x000000ff0900720c */ /* 0x000fe40003f05300 */
[----:B0-----:R-:W-:-:S05]  /*4590*/  I2FP.F32.U32 R2, R10 ;  /* 0x0000000a00027245 */ /* 0x001fca0000201000 */
[----:B------:R-:W-:-:S04]  /*45a0*/  FMUL R2, R2, UR4 ;  /* 0x0000000402027c20 */ /* 0x000fc80008400000 */
[----:B------:R0:W1:Y:S02]  /*45b0*/  F2I.U32.TRUNC.NTZ R14, R2 ;  /* 0x00000002000e7305 */ /* 0x000064000020f000 */
[----:B---34-:R-:W-:Y:S05]  /*45c0*/  @!P0 BRA `(.L_x_97) ;  /* 0x0000000000288947 */ /* 0x018fea0003800000 */
[----:B------:R-:W3:Y:S02]  /*45d0*/  LDC R3, c[0x0][0x634] ;  /* 0x00018d00ff037b82 */ /* 0x000ee40000000800 */
[----:B---3--:R-:W-:-:S05]  /*45e0*/  IADD3 R7, P0, R18, R3, RZ ;  /* 0x0000000312077210 */ /* 0x008fca0007f1e0ff */
[----:B------:R-:W-:-:S04]  /*45f0*/  IMAD.X R11, RZ, RZ, R17, P0 ;  /* 0x000000ffff0b7224 */ /* 0x000fc800000e0611 */
[----:B0-----:R-:W-:-:S04]  /*4600*/  IMAD.WIDE.U32 R2, R11, R8, RZ ;  /* 0x000000080b027225 */ /* 0x001fc800078e00ff */
[----:B------:R-:W-:-:S04]  /*4610*/  IMAD.WIDE.U32 R4, P0, R7, R9, R2 ;  /* 0x0000000907047225 */ /* 0x000fc80007800002 */
[----:B------:R-:W-:-:S04]  /*4620*/  IMAD.WIDE.U32 R2, R7, R8, RZ ;  /* 0x0000000807027225 */ /* 0x000fc800078e00ff */
[----:B------:R-:W-:Y:S01]  /*4630*/  IMAD.X R7, RZ, RZ, RZ, P0 ;  /* 0x000000ffff077224 */ /* 0x000fe200000e06ff */
[----:B------:R-:W-:Y:S01]  /*4640*/  IADD3 RZ, P0, R3, R4, RZ ;  /* 0x0000000403ff7210 */ /* 0x000fe20007f1e0ff */
[----:B------:R-:W-:-:S04]  /*4650*/  IMAD.MOV.U32 R6, RZ, RZ, R5 ;  /* 0x000000ffff067224 */ /* 0x000fc800078e0005 */
[----:B------:R-:W-:-:S08]  /*4660*/  IMAD.WIDE.U32.X R6, R11, R9, R6, P0 ;  /* 0x000000090b067225 */ /* 0x000fd000000e0406 */
.L_x_97:
[----:B------:R-:W3:Y:S01]  /*4670*/  LDC.64 R26, c[0x0][0x640] ;  /* 0x00019000ff1a7b82 */ /* 0x000ee20000000a00 */
[-C--:B------:R-:W-:Y:S01]  /*4680*/  SHF.R.U64 R11, R6, R0.reuse, R7 ;  /* 0x00000000060b7219 */ /* 0x080fe20000001207 */
[----:B------:R-:W-:Y:S01]  /*4690*/  IMAD.MOV.U32 R19, RZ, RZ, R17 ;  /* 0x000000ffff137224 */ /* 0x000fe200078e0011 */
[----:B------:R-:W-:Y:S01]  /*46a0*/  SHF.R.U32.HI R0, RZ, R0, R7 ;  /* 0x00000000ff007219 */ /* 0x000fe20000011607 */
[----:B-1----:R-:W-:Y:S01]  /*46b0*/  IMAD.MOV R14, RZ, RZ, -R14 ;  /* 0x000000ffff0e7224 */ /* 0x002fe200078e0a0e */
[----:B------:R-:W-:Y:S01]  /*46c0*/  IADD3 R5, P0, RZ, -R11, RZ ;  /* 0x8000000bff057210 */ /* 0x000fe20007f1e0ff */
[----:B------:R-:W-:Y:S01]  /*46d0*/  ULDC UR4, c[0x0][0x154] ;  /* 0x0000550000047ab9 */ /* 0x000fe20000000800 */
[----:B------:R-:W-:Y:S01]  /*46e0*/  IMAD.MOV.U32 R7, RZ, RZ, 0x1 ;  /* 0x00000001ff077424 */ /* 0x000fe200078e00ff */
[----:B------:R-:W1:Y:S01]  /*46f0*/  LDC R4, c[0x0][0x618] ;  /* 0x00018600ff047b82 */ /* 0x000e620000000800 */
[----:B------:R-:W-:Y:S02]  /*4700*/  IMAD R22, R15, R14, R10 ;  /* 0x0000000e0f167224 */ /* 0x000fe400078e020a */
[----:B------:R-:W-:-:S04]  /*4710*/  IMAD.X R3, RZ, RZ, ~R0, P0 ;  /* 0x000000ffff037224 */ /* 0x000fc800000e0e00 */
[-C--:B--2---:R-:W-:Y:S01]  /*4720*/  IMAD R0, R3, R12.reuse, RZ ;  /* 0x0000000c03007224 */ /* 0x084fe200078e02ff */
[----:B------:R-:W2:Y:S01]  /*4730*/  LDC R6, c[0x0][0x608] ;  /* 0x00018200ff067b82 */ /* 0x000ea20000000800 */
[----:B0-----:R-:W-:-:S04]  /*4740*/  IMAD.WIDE.U32 R2, R5, R12, R18 ;  /* 0x0000000c05027225 */ /* 0x001fc800078e0012 */
[----:B------:R-:W-:Y:S01]  /*4750*/  IMAD R5, R5, R13, R0 ;  /* 0x0000000d05057224 */ /* 0x000fe200078e0200 */
[----:B------:R-:W-:Y:S02]  /*4760*/  I2FP.F32.U32 R0, R20 ;  /* 0x0000001400007245 */ /* 0x000fe40000201000 */
[----:B------:R-:W0:Y:S01]  /*4770*/  LDC R24, c[0x0][0x658] ;  /* 0x00019600ff187b82 */ /* 0x000e220000000800 */
[----:B------:R-:W-:Y:S01]  /*4780*/  IMAD.IADD R3, R3, 0x1, R5 ;  /* 0x0000000103037824 */ /* 0x000fe200078e0205 */
[----:B---3--:R-:W-:Y:S01]  /*4790*/  ISETP.NE.U32.AND P0, PT, R26, RZ, PT ;  /* 0x000000ff1a00720c */ /* 0x008fe20003f05070 */
[----:B------:R-:W-:Y:S01]  /*47a0*/  FMUL R0, R0, UR4 ;  /* 0x0000000400007c20 */ /* 0x000fe20008400000 */
[----:B------:R-:W-:Y:S02]  /*47b0*/  IMAD.MOV.U32 R5, RZ, RZ, -0x1 ;  /* 0xffffffffff057424 */ /* 0x000fe400078e00ff */
[----:B------:R-:W-:Y:S01]  /*47c0*/  ISETP.NE.AND.EX P0, PT, R27, RZ, PT, P0 ;  /* 0x000000ff1b00720c */ /* 0x000fe20003f05300 */
[----:B------:R3:W4:Y:S01]  /*47d0*/  F2I.U32.TRUNC.NTZ R12, R0 ;  /* 0x00000000000c7305 */ /* 0x000722000020f000 */
[----:B------:R-:W3:Y:S01]  /*47e0*/  LDC R15, c[0x0][0x148] ;  /* 0x00005200ff0f7b82 */ /* 0x000ee20000000800 */
[----:B-1----:R-:W-:-:S02]  /*47f0*/  SHF.R.U64 R10, R2, R4, R3 ;  /* 0x00000004020a7219 */ /* 0x002fc40000001203 */
[----:B------:R-:W-:-:S05]  /*4800*/  SHF.R.U32.HI R3, RZ, R4, R3 ;  /* 0x00000004ff037219 */ /* 0x000fca0000011603 */
[----:B------:R-:W1:Y:S01]  /*4810*/  LDC R14, c[0x0][0x600] ;  /* 0x00018000ff0e7b82 */ /* 0x000e620000000800 */
[-CC-:B--2---:R-:W-:Y:S02]  /*4820*/  SHF.R.U64 R8, R10, R6.reuse, R3.reuse ;  /* 0x000000060a087219 */ /* 0x184fe40000001203 */
[----:B------:R-:W-:-:S05]  /*4830*/  SHF.R.U32.HI R3, RZ, R6, R3 ;  /* 0x00000006ff037219 */ /* 0x000fca0000011603 */
[----:B------:R-:W2:Y:S01]  /*4840*/  LDC R21, c[0x0][0x648] ;  /* 0x00019200ff157b82 */ /* 0x000ea20000000800 */
[-CC-:B0-----:R-:W-:Y:S02]  /*4850*/  SHF.R.U64 R13, R8, R24.reuse, R3.reuse ;  /* 0x00000018080d7219 */ /* 0x181fe40000001203 */
[-C--:B------:R-:W-:Y:S02]  /*4860*/  SHF.L.U32 R5, R5, R24.reuse, RZ ;  /* 0x0000001805057219 */ /* 0x080fe400000006ff */
[-C--:B------:R-:W-:Y:S01]  /*4870*/  SHF.R.U32.HI R3, RZ, R24.reuse, R3 ;  /* 0x00000018ff037219 */ /* 0x080fe20000011603 */
[----:B------:R-:W-:Y:S01]  /*4880*/  IMAD.MOV.U32 R2, RZ, RZ, R13 ;  /* 0x000000ffff027224 */ /* 0x000fe200078e000d */
[----:B------:R-:W-:Y:S01]  /*4890*/  SHF.L.U32 R24, R7, R24, RZ ;  /* 0x0000001807187219 */ /* 0x000fe200000006ff */
[----:B------:R-:W0:Y:S01]  /*48a0*/  LDC R25, c[0x0][0x638] ;  /* 0x00018e00ff197b82 */ /* 0x000e220000000800 */
[----:B------:R-:W-:-:S07]  /*48b0*/  LOP3.LUT R19, RZ, R5, RZ, 0x33, !PT ;  /* 0x00000005ff137212 */ /* 0x000fce00078e33ff */
[----:B------:R-:W0:Y:S01]  /*48c0*/  LDC R28, c[0x0][0x610] ;  /* 0x00018400ff1c7b82 */ /* 0x000e220000000800 */
[----:B----4-:R-:W-:Y:S05]  /*48d0*/  @!P0 BRA `(.L_x_98) ;  /* 0x0000000000288947 */ /* 0x010fea0003800000 */
[----:B---3--:R-:W3:Y:S02]  /*48e0*/  LDC R0, c[0x0][0x64c] ;  /* 0x00019300ff007b82 */ /* 0x008ee40000000800 */
[----:B---3--:R-:W-:-:S05]  /*48f0*/  IADD3 R7, P0, R13, R0, RZ ;  /* 0x000000000d077210 */ /* 0x008fca0007f1e0ff */
        /* <DEDUP_REMOVED lines=8> */
.L_x_98:
[----:B------:R-:W4:Y:S01]  /*4980*/  LDC R4, c[0x0][0x65c] ;  /* 0x00019700ff047b82 */ /* 0x000f220000000800 */
[----:B--23--:R-:W-:Y:S01]  /*4990*/  SHF.R.U64 R0, R2, R21, R3 ;  /* 0x0000001502007219 */ /* 0x00cfe20000001203 */
[----:B-1----:R-:W-:Y:S01]  /*49a0*/  VIADD R3, R14, 0xffffffff ;  /* 0xffffffff0e037836 */ /* 0x002fe20000000000 */
[----:B------:R-:W-:Y:S01]  /*49b0*/  LOP3.LUT R19, R8, R19, RZ, 0xc0, !PT ;  /* 0x0000001308137212 */ /* 0x000fe200078ec0ff */
[----:B------:R-:W-:Y:S02]  /*49c0*/  IMAD.MOV R12, RZ, RZ, -R12 ;  /* 0x000000ffff0c7224 */ /* 0x000fe400078e0a0c */
[----:B------:R-:W-:Y:S01]  /*49d0*/  IMAD.MOV R2, RZ, RZ, -R0 ;  /* 0x000000ffff027224 */ /* 0x000fe200078e0a00 */
[----:B------:R-:W-:Y:S01]  /*49e0*/  LOP3.LUT R3, R10, R3, RZ, 0xc0, !PT ;  /* 0x000000030a037212 */ /* 0x000fe200078ec0ff */
[----:B------:R-:W-:Y:S02]  /*49f0*/  IMAD R19, R24, R0, R19 ;  /* 0x0000000018137224 */ /* 0x000fe400078e0213 */
[----:B0-----:R-:W-:-:S04]  /*4a00*/  IMAD R0, R2, R25, R13 ;  /* 0x0000001902007224 */ /* 0x001fc800078e020d */
[----:B------:R-:W-:Y:S01]  /*4a10*/  IMAD R2, R0, R14, R3 ;  /* 0x0000000e00027224 */ /* 0x000fe200078e0203 */
[----:B----4-:R-:W-:Y:S01]  /*4a20*/  ISETP.NE.AND P0, PT, R4, 0x1, PT ;  /* 0x000000010400780c */ /* 0x010fe20003f05270 */
[----:B------:R-:W-:-:S05]  /*4a30*/  IMAD.MOV.U32 R4, RZ, RZ, 0x1 ;  /* 0x00000001ff047424 */ /* 0x000fca00078e00ff */
[----:B------:R-:W-:-:S07]  /*4a40*/  PRMT R0, R4, 0x7610, R0 ;  /* 0x0000761004007816 */ /* 0x000fce0000000000 */
[----:B------:R-:W-:-:S04]  /*4a50*/  @P0 IMAD R22, R15, R12, R20 ;  /* 0x0000000c0f160224 */ /* 0x000fc800078e0214 */
[----:B------:R-:W-:-:S05]  /*4a60*/  IMAD R19, R19, R28, R22 ;  /* 0x0000001c13137224 */ /* 0x000fca00078e0216 */
[----:B------:R-:W-:Y:S02]  /*4a70*/  SEL R22, R2, R19, !P0 ;  /* 0x0000001302167207 */ /* 0x000fe40004000000 */
[----:B------:R-:W-:Y:S01]  /*4a80*/  SEL R19, R19, R2, !P0 ;  /* 0x0000000213137207 */ /* 0x000fe20004000000 */
[----:B------:R-:W-:-:S07]  /*4a90*/  IMAD.MOV.U32 R2, RZ, RZ, R11 ;  /* 0x000000ffff027224 */ /* 0x000fce00078e000b */
.L_x_96:
[----:B------:R-:W-:Y:S02]  /*4aa0*/  LOP3.LUT P0, RZ, R0, 0xff, RZ, 0xc0, !PT ;  /* 0x000000ff00ff7812 */ /* 0x000fe4000780c0ff */
[----:B------:R-:W-:-:S11]  /*4ab0*/  LOP3.LUT R71, R71, 0x1, RZ, 0x3c, !PT ;  /* 0x0000000147477812 */ /* 0x000fd600078e3cff */
[----:B------:R-:W-:Y:S05]  /*4ac0*/  @P0 BRA `(.L_x_99) ;  /* 0xffffffcc00440947 */ /* 0x000fea000383ffff */
[----:B------:R-:W-:Y:S05]  /*4ad0*/  EXIT ;  /* 0x000000000000794d */ /* 0x000fea0003800000 */
.L_x_14:
[----:B------:R-:W-:-:S08]  /*4ae0*/  ISETP.NE.AND P0, PT, R0, RZ, PT ;  /* 0x000000ff0000720c */ /* 0x000fd00003f05270 */
[----:B0-----:R-:W0:-:S00]  /*4af0*/  USETMAXREG.DEALLOC.CTAPOOL 0x28 ;  /* 0x00000028000079c8 */ /* 0x001e0000080e0500 */
[----:B------:R-:W-:Y:S05]  /*4b00*/  @P0 EXIT ;  /* 0x000000000000094d */ /* 0x000fea0003800000 */
[----:B0-----:R-:W-:Y:S01]  /*4b10*/  LOP3.LUT P0, RZ, R8, 0xff, RZ, 0xc0, !PT ;  /* 0x000000ff08ff7812 */ /* 0x001fe2000780c0ff */
[----:B------:R-:W-:Y:S02]  /*4b20*/  IMAD.MOV.U32 R0, RZ, RZ, 0x1 ;  /* 0x00000001ff007424 */ /* 0x000fe400078e00ff */
[----:B------:R-:W-:-:S10]  /*4b30*/  IMAD.MOV.U32 R6, RZ, RZ, RZ ;  /* 0x000000ffff067224 */ /* 0x000fd400078e00ff */
[----:B------:R-:W-:Y:S05]  /*4b40*/  @!P0 BRA `(.L_x_100) ;  /* 0x0000000c00148947 */ /* 0x000fea0003800000 */
[----:B------:R-:W-:Y:S01]  /*4b50*/  LOP3.LUT P0, RZ, R4, 0x1f, RZ, 0xc0, !PT ;  /* 0x0000001f04ff7812 */ /* 0x000fe2000780c0ff */
[----:B------:R-:W-:Y:S01]  /*4b60*/  ULDC UR5, c[0x0][0x658] ;  /* 0x0001960000057ab9 */ /* 0x000fe20000000800 */
[----:B------:R-:W-:Y:S01]  /*4b70*/  UMOV UR6, 0xffffffff ;  /* 0xffffffff00067882 */ /* 0x000fe20000000000 */
[----:B------:R-:W-:Y:S01]  /*4b80*/  BSSY B0, `(.L_x_100) ;  /* 0x00000c1000007945 */ /* 0x000fe20003800000 */
[----:B------:R-:W-:Y:S01]  /*4b90*/  USHF.L.U32 UR6, UR6, UR5, URZ ;  /* 0x0000000506067299 */ /* 0x000fe2000800063f */
[C---:B------:R-:W-:Y:S01]  /*4ba0*/  ISETP.NE.AND P2, PT, R3.reuse, RZ, PT ;  /* 0x000000ff0300720c */ /* 0x040fe20003f45270 */
[----:B------:R-:W-:Y:S01]  /*4bb0*/  IMAD.MOV.U32 R8, RZ, RZ, 0x1 ;  /* 0x00000001ff087424 */ /* 0x000fe200078e00ff */
[----:B------:R-:W-:Y:S01]  /*4bc0*/  ISETP.NE.OR P0, PT, R3, RZ, !P0 ;  /* 0x000000ff0300720c */ /* 0x000fe20004705670 */
[----:B------:R-:W-:Y:S01]  /*4bd0*/  IMAD.MOV.U32 R0, RZ, RZ, 0x1 ;  /* 0x00000001ff007424 */ /* 0x000fe200078e00ff */
[----:B------:R-:W-:Y:S01]  /*4be0*/  LOP3.LUT R7, R16, 0x2, RZ, 0xfc, !PT ;  /* 0x0000000210077812 */ /* 0x000fe200078efcff */
[----:B------:R-:W-:Y:S01]  /*4bf0*/  IMAD.MOV.U32 R6, RZ, RZ, RZ ;  /* 0x000000ffff067224 */ /* 0x000fe200078e00ff */
[----:B------:R-:W-:Y:S01]  /*4c00*/  ULDC UR4, c[0x0][0x600] ;  /* 0x0001800000047ab9 */ /* 0x000fe20000000800 */
[----:B------:R-:W-:Y:S01]  /*4c10*/  UMOV UR7, 0x1 ;  /* 0x0000000100077882 */ /* 0x000fe20000000000 */
[----:B------:R-:W-:-:S02]  /*4c20*/  UIADD3 UR19, UR40, 0x1, URZ ;  /* 0x0000000128137890 */ /* 0x000fc4000fffe03f */
[----:B------:R-:W-:Y:S02]  /*4c30*/  UIADD3 UR15, UR4, -0x1, URZ ;  /* 0xffffffff040f7890 */ /* 0x000fe4000fffe03f */
[----:B------:R-:W-:Y:S02]  /*4c40*/  USHF.L.U32 UR17, UR7, UR5, URZ ;  /* 0x0000000507117299 */ /* 0x000fe4000800063f */
[----:B------:R-:W-:Y:S01]  /*4c50*/  ULOP3.LUT UR16, URZ, UR6, URZ, 0x33, !UPT ;  /* 0x000000063f107292 */ /* 0x000fe2000f8e333f */
[----:B------:R-:W-:-:S11]  /*4c60*/  ULDC.64 UR20, c[0x0][0x198] ;  /* 0x0000660000147ab9 */ /* 0x000fd60000000a00 */
.L_x_112:
[----:B------:R-:W-:-:S03]  /*4c70*/  UMOV UR4, 0xffffffff ;  /* 0xffffffff00047882 */ /* 0x000fc60000000000 */
[----:B------:R-:W-:Y:S05]  /*4c80*/  BRA.DIV UR4, `(.L_x_101) ;  /* 0x0000001e04387947 */ /* 0x000fea000b800000 */
[----:B------:R-:W-:-:S13]  /*4c90*/  ELECT P6, URZ, PT ;  /* 0x00000000003f782f */ /* 0x000fda00038c0000 */
.L_x_149:
[----:B------:R-:W0:Y:S01]  /*4ca0*/  LDC R3, c[0x0][0x28c] ;  /* 0x0000a300ff037b82 */ /* 0x000e220000000800 */
[----:B------:R-:W-:Y:S01]  /*4cb0*/  BSSY B1, `(.L_x_102) ;  /* 0x0000035000017945 */ /* 0x000fe20003800000 */
[----:B0-----:R-:W-:-:S13]  /*4cc0*/  ISETP.LT.OR P6, PT, R3, 0x1, !P6 ;  /* 0x000000010300780c */ /* 0x001fda00077c1670 */
[----:B------:R-:W-:Y:S05]  /*4cd0*/  @P6 BRA `(.L_x_103) ;  /* 0x0000000000c86947 */ /* 0x000fea0003800000 */
[----:B------:R-:W-:Y:S02]  /*4ce0*/  IMAD.SHL.U32 R22, R22, 0x40, RZ ;  /* 0x0000004016167824 */ /* 0x000fe400078e00ff */
[----:B------:R-:W-:Y:S02]  /*4cf0*/  IMAD.SHL.U32 R19, R19, 0x40, RZ ;  /* 0x0000004013137824 */ /* 0x000fe400078e00ff */
[----:B------:R-:W-:Y:S02]  /*4d00*/  IMAD.MOV.U32 R12, RZ, RZ, RZ ;  /* 0x000000ffff0c7224 */ /* 0x000fe400078e00ff */
[----:B------:R-:W-:Y:S02]  /*4d10*/  IMAD.U32 R13, RZ, RZ, UR19 ;  /* 0x00000013ff0d7e24 */ /* 0x000fe4000f8e00ff */
[----:B------:R-:W-:Y:S02]  /*4d20*/  IMAD.MOV.U32 R3, RZ, RZ, R0 ;  /* 0x000000ffff037224 */ /* 0x000fe400078e0000 */
[----:B------:R-:W-:-:S07]  /*4d30*/  IMAD.MOV.U32 R4, RZ, RZ, R6 ;  /* 0x000000ffff047224 */ /* 0x000fce00078e0006 */
.L_x_107:
[----:B------:R-:W0:Y:S01]  /*4d40*/  S2R R10, SR_CgaCtaId ;  /* 0x00000000000a7919 */ /* 0x000e220000008800 */
[----:B------:R-:W-:Y:S01]  /*4d50*/  MOV R5, 0x400 ;  /* 0x0000040000057802 */ /* 0x000fe20000000f00 */
[----:B------:R-:W1:Y:S03]  /*4d60*/  @!P2 LDC R9, c[0x0][0x500] ;  /* 0x00014000ff09ab82 */ /* 0x000e660000000800 */
[----:B0-----:R-:W-:Y:S02]  /*4d70*/  LEA R11, R10, R5, 0x18 ;  /* 0x000000050a0b7211 */ /* 0x001fe400078ec0ff */
[----:B------:R-:W-:-:S03]  /*4d80*/  SHF.L.U32 R5, R3, 0x1f, RZ ;  /* 0x0000001f03057819 */ /* 0x000fc600000006ff */
[----:B------:R-:W-:-:S04]  /*4d90*/  IMAD R10, R4, 0x8, R11 ;  /* 0x00000008040a7824 */ /* 0x000fc800078e020b */
[----:B------:R-:W0:Y:S02]  /*4da0*/  SYNCS.PHASECHK.TRANS64.TRYWAIT P1, [R10+URZ+0xe0], R5 ;  /* 0x0000e0050a0075a7 */ /* 0x000e24000802017f */
[----:B01----:R-:W-:Y:S05]  /*4db0*/  @!P1 BRA `(.L_x_104) ;  /* 0x0000001c000c9947 */ /* 0x003fea0003800000 */
.L_x_150:
[----:B0-----:R-:W-:Y:S01]  /*4dc0*/  PRMT R5, R7, 0x9910, RZ ;  /* 0x0000991007057816 */ /* 0x001fe200000000ff */
[----:B------:R0:W-:Y:S03]  /*4dd0*/  @!P2 SYNCS.ARRIVE.TRANS64 RZ, [R10+URZ], R9 ;  /* 0x000000090affa9a7 */ /* 0x0001e6000800003f */
[----:B------:R-:W-:-:S13]  /*4de0*/  ISETP.NE.AND P1, PT, R5, 0x2, PT ;  /* 0x000000020500780c */ /* 0x000fda0003f25270 */
[----:B0-----:R-:W-:Y:S05]  /*4df0*/  @P1 BRA `(.L_x_105) ;  /* 0x0000000000041947 */ /* 0x001fea0003800000 */
[----:B------:R-:W-:Y:S01]  /*4e00*/  BPT.TRAP 0x1 ;  /* 0x000000040000795c */ /* 0x000fe20000300000 */
.L_x_105:
[----:B------:R-:W-:Y:S05]  /*4e10*/  @P0 BRA `(.L_x_106) ;  /* 0x0000000000040947 */ /* 0x000fea0003800000 */
[----:B------:R-:W-:Y:S01]  /*4e20*/  BPT.TRAP 0x1 ;  /* 0x000000040000795c */ /* 0x000fe20000300000 */
.L_x_106:
[----:B------:R-:W-:Y:S01]  /*4e30*/  IMAD R11, R4, 0x1000, R11 ;  /* 0x00001000040b7824 */ /* 0x000fe200078e020b */
[----:B------:R-:W-:Y:S01]  /*4e40*/  R2UR UR9, R10 ;  /* 0x000000000a0972ca */ /* 0x000fe200000e0000 */
[----:B------:R-:W-:Y:S01]  /*4e50*/  VIADD R13, R13, 0xffffffff ;  /* 0xffffffff0d0d7836 */ /* 0x000fe20000000000 */
[----:B------:R-:W-:Y:S01]  /*4e60*/  UIADD3 UR4, UP0, UR20, 0xf0, URZ ;  /* 0x000000f014047890 */ /* 0x000fe2000ff1e03f */
[----:B------:R-:W-:Y:S01]  /*4e70*/  R2UR UR11, R19 ;  /* 0x00000000130b72ca */ /* 0x000fe200000e0000 */
[----:B------:R-:W-:Y:S01]  /*4e80*/  UIADD3 UR22, UP1, UR20, 0x1f0, URZ ;  /* 0x000001f014167890 */ /* 0x000fe2000ff3e03f */
[----:B------:R-:W-:Y:S01]  /*4e90*/  R2UR UR8, R11 ;  /* 0x000000000b0872ca */ /* 0x000fe200000e0000 */
[----:B------:R-:W-:Y:S01]  /*4ea0*/  UIADD3.X UR5, URZ, UR21, URZ, UP0, !UPT ;  /* 0x000000153f057290 */ /* 0x000fe200087fe43f */
[----:B------:R-:W-:Y:S01]  /*4eb0*/  R2UR UR10, R12 ;  /* 0x000000000c0a72ca */ /* 0x000fe200000e0000 */
[----:B------:R-:W-:Y:S01]  /*4ec0*/  VIADD R4, R4, 0x1 ;  /* 0x0000000104047836 */ /* 0x000fe20000000000 */
[----:B------:R-:W-:Y:S01]  /*4ed0*/  R2UR UR12, R2 ;  /* 0x00000000020c72ca */ /* 0x000fe200000e0000 */
[----:B------:R-:W-:Y:S01]  /*4ee0*/  UIADD3.X UR23, URZ, UR21, URZ, UP1, !UPT ;  /* 0x000000153f177290 */ /* 0x000fe20008ffe43f */
[----:B------:R-:W-:Y:S01]  /*4ef0*/  R2UR UR18, R22 ;  /* 0x00000000161272ca */ /* 0x000fe200000e0000 */
[----:B------:R-:W-:Y:S01]  /*4f00*/  UMOV UR6, 0x0 ;  /* 0x0000000000067882 */ /* 0x000fe20000000000 */
[----:B------:R-:W-:Y:S01]  /*4f10*/  ISETP.GT.AND P3, PT, R13, 0x1, PT ;  /* 0x000000010d00780c */ /* 0x000fe20003f64270 */
[----:B------:R-:W-:Y:S01]  /*4f20*/  UMOV UR7, 0x10000000 ;  /* 0x1000000000077882 */ /* 0x000fe20000000000 */
[----:B------:R-:W-:Y:S01]  /*4f30*/  ISETP.NE.AND P1, PT, R4, 0x1c, PT ;  /* 0x0000001c0400780c */ /* 0x000fe20003f25270 */
[----:B------:R-:W-:-:S02]  /*4f40*/  VIADD R12, R12, 0x20 ;  /* 0x000000200c0c7836 */ /* 0x000fc40000000000 */
[----:B------:R-:W-:Y:S01]  /*4f50*/  UIADD3 UR13, UR8, 0x300, URZ ;  /* 0x00000300080d7890 */ /* 0x000fe2000fffe03f */
[----:B------:R-:W-:Y:S01]  /*4f60*/  SEL R10, RZ, 0x1, P1 ;  /* 0x00000001ff0a7807 */ /* 0x000fe20000800000 */
[----:B------:R-:W-:Y:S01]  /*4f70*/  UIADD3 UR14, UR8, 0x1c300, URZ ;  /* 0x0001c300080e7890 */ /* 0x000fe2000fffe03f */
[----:B------:R-:W-:Y:S02]  /*4f80*/  SEL R4, R4, RZ, P1 ;  /* 0x000000ff04047207 */ /* 0x000fe40000800000 */
[----:B------:R-:W-:Y:S02]  /*4f90*/  LOP3.LUT R3, R3, R10, RZ, 0x3c, !PT ;  /* 0x0000000a03037212 */ /* 0x000fe400078e3cff */
[----:B------:R-:W-:Y:S02]  /*4fa0*/  UMOV UR8, UR13 ;  /* 0x0000000d00087c82 */ /* 0x000fe40008000000 */
[----:B------:R0:W-:Y:S02]  /*4fb0*/  UTMALDG.3D [UR8], [UR4], desc[UR6] ;  /* 0x00000608040075b4 */ /* 0x0001e40008011000 */
[----:B0-----:R-:W-:Y:S01]  /*4fc0*/  UMOV UR8, UR14 ;  /* 0x0000000e00087c82 */ /* 0x001fe20008000000 */
[----:B------:R-:W-:-:S02]  /*4fd0*/  UMOV UR11, UR18 ;  /* 0x00000012000b7c82 */ /* 0x000fc40008000000 */
[----:B------:R0:W-:Y:S02]  /*4fe0*/  UTMALDG.3D [UR8], [UR22], desc[UR6] ;  /* 0x00000608160075b4 */ /* 0x0001e40008011000 */
[----:B0-----:R-:W-:Y:S05]  /*4ff0*/  @P3 BRA `(.L_x_107) ;  /* 0xfffffffc00503947 */ /* 0x001fea000383ffff */
.L_x_103:
[----:B------:R-:W-:Y:S05]  /*5000*/  BSYNC B1 ;  /* 0x0000000000017941 */ /* 0x000fea0003800000 */
.L_x_102:
[----:B------:R-:W2:Y:S01]  /*5010*/  LDL.64 R10, [R1] ;  /* 0x00000000010a7983 */ /* 0x000ea20000100a00 */
[----:B------:R-:W-:Y:S01]  /*5020*/  LOP3.LUT P4, RZ, R8, 0xff, RZ, 0xc0, !PT ;  /* 0x000000ff08ff7812 */ /* 0x000fe2000788c0ff */
[----:B------:R-:W-:Y:S01]  /*5030*/  VIADD R9, R6, UR40 ;  /* 0x0000002806097c36 */ /* 0x000fe20008000000 */
[----:B------:R-:W-:Y:S01]  /*5040*/  ULDC.64 UR4, c[0x0][0x650] ;  /* 0x0001940000047ab9 */ /* 0x000fe20000000a00 */
[----:B------:R-:W-:Y:S01]  /*5050*/  IMAD.U32 R4, RZ, RZ, UR40 ;  /* 0x00000028ff047e24 */ /* 0x000fe2000f8e00ff */
[----:B------:R-:W-:Y:S01]  /*5060*/  UISETP.GE.U32.AND UP0, UPT, UR40, 0x1c, UPT ;  /* 0x0000001c2800788c */ /* 0x000fe2000bf06070 */
[----:B------:R-:W-:Y:S01]  /*5070*/  BSSY B1, `(.L_x_108) ;  /* 0x000006f000017945 */ /* 0x000fe20003800000 */
[----:B------:R-:W-:Y:S01]  /*5080*/  ISETP.GT.U32.AND P1, PT, R9, 0x1b, PT ;  /* 0x0000001b0900780c */ /* 0x000fe20003f24070 */
[----:B------:R-:W-:Y:S01]  /*5090*/  IMAD.MOV.U32 R19, RZ, RZ, -0x1 ;  /* 0xffffffffff137424 */ /* 0x000fe200078e00ff */
[----:B------:R-:W-:Y:S01]  /*50a0*/  PRMT R8, RZ, 0x7610, R8 ;  /* 0x00007610ff087816 */ /* 0x000fe20000000008 */
[----:B------:R-:W-:Y:S01]  /*50b0*/  IMAD.MOV.U32 R22, RZ, RZ, -0x1 ;  /* 0xffffffffff167424 */ /* 0x000fe200078e00ff */
[----:B------:R-:W-:-:S02]  /*50c0*/  ISETP.LT.U32.AND P1, PT, R4, 0x1c, P1 ;  /* 0x0000001c0400780c */ /* 0x000fc40000f21070 */
[----:B------:R-:W-:Y:S01]  /*50d0*/  PLOP3.LUT P3, PT, PT, PT, UP0, 0x80, 0x0 ;  /* 0x000000000000781c */ /* 0x000fe20003f6f008 */
[----:B------:R-:W0:Y:S01]  /*50e0*/  @P4 S2R R3, SR_CgaCtaId ;  /* 0x0000000000034919 */ /* 0x000e220000008800 */
[----:B------:R-:W-:Y:S02]  /*50f0*/  @P4 MOV R2, 0x400 ;  /* 0x0000040000024802 */ /* 0x000fe40000000f00 */
[----:B------:R-:W-:-:S04]  /*5100*/  SEL R5, RZ, 0x1, !P1 ;  /* 0x00000001ff057807 */ /* 0x000fc80004800000 */
[----:B------:R-:W-:Y:S02]  /*5110*/  LOP3.LUT R0, R0, R5, RZ, 0x3c, !PT ;  /* 0x0000000500007212 */ /* 0x000fe400078e3cff */
[----:B0-----:R-:W-:-:S04]  /*5120*/  @P4 LEA R2, R3, R2, 0x18 ;  /* 0x0000000203024211 */ /* 0x001fc800078ec0ff */
[----:B------:R0:W-:Y:S02]  /*5130*/  @P4 SYNCS.ARRIVE.TRANS64.A1T0 RZ, [R2+URZ+0x1f8], RZ ;  /* 0x0001f8ff02ff49a7 */ /* 0x0001e4000810003f */
[----:B0-----:R-:W-:-:S05]  /*5140*/  SHF.R.U32.HI R2, RZ, 0x2, R9 ;  /* 0x00000002ff027819 */ /* 0x001fca0000011609 */
[----:B------:R-:W-:-:S04]  /*5150*/  IMAD.WIDE.U32 R2, R2, 0x24924925, RZ ;  /* 0x2492492502027825 */ /* 0x000fc800078e00ff */
[----:B------:R-:W-:Y:S01]  /*5160*/  IMAD R6, R3, -0x1c, R9 ;  /* 0xffffffe403067824 */ /* 0x000fe200078e0209 */
[--C-:B------:R-:W-:Y:S01]  /*5170*/  @P3 LOP3.LUT R0, R0, 0x1, R3.reuse, 0x78, !PT ;  /* 0x0000000100003812 */ /* 0x100fe200078e7803 */
[----:B------:R-:W-:Y:S01]  /*5180*/  IMAD.MOV.U32 R2, RZ, RZ, -0x1 ;  /* 0xffffffffff027424 */ /* 0x000fe200078e00ff */
[----:B------:R-:W-:Y:S02]  /*5190*/  PRMT R3, RZ, 0x7610, R3 ;  /* 0x00007610ff037816 */ /* 0x000fe40000000003 */
[----:B--2---:R-:W-:-:S04]  /*51a0*/  IADD3 R18, P4, R18, R10, RZ ;  /* 0x0000000a12127210 */ /* 0x004fc80007f9e0ff */
[----:B------:R-:W-:Y:S01]  /*51b0*/  ISETP.GE.U32.AND P1, PT, R18, UR4, PT ;  /* 0x0000000412007c0c */ /* 0x000fe2000bf26070 */
[----:B------:R-:W-:-:S05]  /*51c0*/  IMAD.X R17, R17, 0x1, R23, P4 ;  /* 0x0000000111117824 */ /* 0x000fca00020e0617 */
[----:B------:R-:W-:-:S13]  /*51d0*/  ISETP.GE.U32.AND.EX P1, PT, R17, UR5, PT, P1 ;  /* 0x0000000511007c0c */ /* 0x000fda000bf26110 */
[----:B------:R-:W-:Y:S05]  /*51e0*/  @P1 BRA `(.L_x_109) ;  /* 0x00000004005c1947 */ /* 0x000fea0003800000 */
[----:B------:R-:W0:Y:S01]  /*51f0*/  S2R R11, SR_CTAID.X ;  /* 0x00000000000b7919 */ /* 0x000e220000002500 */
[----:B------:R-:W-:Y:S01]  /*5200*/  ULDC.64 UR4, c[0x0][0x628] ;  /* 0x00018a0000047ab9 */ /* 0x000fe20000000a00 */
[----:B------:R-:W1:Y:S01]  /*5210*/  LDC R12, c[0x0][0x144] ;  /* 0x00005100ff0c7b82 */ /* 0x000e620000000800 */
[----:B------:R-:W-:Y:S01]  /*5220*/  ISETP.NE.U32.AND P1, PT, RZ, UR4, PT ;  /* 0x00000004ff007c0c */ /* 0x000fe2000bf25070 */
[----:B------:R-:W2:Y:S01]  /*5230*/  S2R R9, SR_CTAID.Y ;  /* 0x0000000000097919 */ /* 0x000ea20000002600 */
[----:B------:R-:W-:Y:S01]  /*5240*/  ULDC UR6, c[0x0][0x150] ;  /* 0x0000540000067ab9 */ /* 0x000fe20000000800 */
[----:B------:R-:W-:Y:S01]  /*5250*/  ULDC UR7, c[0x0][0x630] ;  /* 0x00018c0000077ab9 */ /* 0x000fe20000000800 */
[----:B------:R-:W-:Y:S01]  /*5260*/  ISETP.NE.AND.EX P1, PT, RZ, UR5, PT, P1 ;  /* 0x00000005ff007c0c */ /* 0x000fe2000bf25310 */
[----:B------:R-:W-:Y:S01]  /*5270*/  IMAD.MOV.U32 R2, RZ, RZ, R18 ;  /* 0x000000ffff027224 */ /* 0x000fe200078e0012 */
[----:B0-----:R-:W-:-:S05]  /*5280*/  I2FP.F32.U32 R3, R11 ;  /* 0x0000000b00037245 */ /* 0x001fca0000201000 */
[----:B------:R-:W-:Y:S01]  /*5290*/  FMUL R14, R3, UR6 ;  /* 0x00000006030e7c20 */ /* 0x000fe20008400000 */
[----:B------:R-:W-:-:S05]  /*52a0*/  IMAD.MOV.U32 R3, RZ, RZ, R17 ;  /* 0x000000ffff037224 */ /* 0x000fca00078e0011 */
[----:B--2---:R-:W-:Y:S05]  /*52b0*/  @!P1 BRA `(.L_x_110) ;  /* 0x0000000000289947 */ /* 0x004fea0003800000 */
[----:B------:R-:W-:Y:S02]  /*52c0*/  ULDC UR6, c[0x0][0x634] ;  /* 0x00018d0000067ab9 */ /* 0x000fe40000000800 */
[----:B------:R-:W-:-:S05]  /*52d0*/  IADD3 R3, P1, R18, UR6, RZ ;  /* 0x0000000612037c10 */ /* 0x000fca000ff3e0ff */
[----:B------:R-:W-:-:S04]  /*52e0*/  IMAD.X R13, RZ, RZ, R17, P1 ;  /* 0x000000ffff0d7224 */ /* 0x000fc800008e0611 */
[----:B------:R-:W-:-:S04]  /*52f0*/  IMAD.WIDE.U32 R4, R13, UR4, RZ ;  /* 0x000000040d047c25 */ /* 0x000fc8000f8e00ff */
[----:B------:R-:W-:-:S04]  /*5300*/  IMAD.WIDE.U32 R4, P1, R3, UR5, R4 ;  /* 0x0000000503047c25 */ /* 0x000fc8000f820004 */
[----:B------:R-:W-:-:S04]  /*5310*/  IMAD.WIDE.U32 R2, R3, UR4, RZ ;  /* 0x0000000403027c25 */ /* 0x000fc8000f8e00ff */
[----:B------:R-:W-:Y:S01]  /*5320*/  IMAD.MOV.U32 R2, RZ, RZ, R5 ;  /* 0x000000ffff027224 */ /* 0x000fe200078e0005 */
[----:B------:R-:W-:Y:S01]  /*5330*/  IADD3 RZ, P3, R3, R4, RZ ;  /* 0x0000000403ff7210 */ /* 0x000fe20007f7e0ff */
[----:B------:R-:W-:-:S04]  /*5340*/  IMAD.X R3, RZ, RZ, RZ, P1 ;  /* 0x000000ffff037224 */ /* 0x000fc800008e06ff */
[----:B------:R-:W-:-:S08]  /*5350*/  IMAD.WIDE.U32.X R2, R13, UR5, R2, P3 ;  /* 0x000000050d027c25 */ /* 0x000fd000098e0402 */
.L_x_110:
[--C-:B------:R-:W-:Y:S01]  /*5360*/  SHF.R.U64 R10, R2, UR7, R3.reuse ;  /* 0x00000007020a7c19 */ /* 0x100fe20008001203 */
[----:B------:R-:W0:Y:S01]  /*5370*/  F2I.U32.TRUNC.NTZ R14, R14 ;  /* 0x0000000e000e7305 */ /* 0x000e22000020f000 */
[----:B------:R-:W-:Y:S01]  /*5380*/  SHF.R.U32.HI R2, RZ, UR7, R3 ;  /* 0x00000007ff027c19 */ /* 0x000fe20008011603 */
[----:B------:R-:W-:Y:S01]  /*5390*/  ULDC.64 UR4, c[0x0][0x620] ;  /* 0x0001880000047ab9 */ /* 0x000fe20000000a00 */
[----:B------:R-:W-:Y:S01]  /*53a0*/  IADD3 R5, P1, RZ, -R10, RZ ;  /* 0x8000000aff057210 */ /* 0x000fe20007f3e0ff */
[----:B------:R-:W-:Y:S01]  /*53b0*/  IMAD.MOV.U32 R3, RZ, RZ, R17 ;  /* 0x000000ffff037224 */ /* 0x000fe200078e0011 */
[----:B------:R-:W-:-:S03]  /*53c0*/  ULDC.64 UR6, c[0x0][0x640] ;  /* 0x0001900000067ab9 */ /* 0x000fc60000000a00 */
[----:B------:R-:W-:Y:S01]  /*53d0*/  IMAD.X R2, RZ, RZ, ~R2, P1 ;  /* 0x000000ffff027224 */ /* 0x000fe200008e0e02 */
[----:B------:R-:W-:-:S03]  /*53e0*/  ISETP.NE.U32.AND P1, PT, RZ, UR6, PT ;  /* 0x00000006ff007c0c */ /* 0x000fc6000bf25070 */
[----:B------:R-:W-:Y:S01]  /*53f0*/  IMAD R4, R2, UR4, RZ ;  /* 0x0000000402047c24 */ /* 0x000fe2000f8e02ff */
[----:B------:R-:W-:Y:S01]  /*5400*/  ISETP.NE.AND.EX P1, PT, RZ, UR7, PT, P1 ;  /* 0x00000007ff007c0c */ /* 0x000fe2000bf25310 */
[----:B------:R-:W-:-:S04]  /*5410*/  IMAD.MOV.U32 R2, RZ, RZ, R18 ;  /* 0x000000ffff027224 */ /* 0x000fc800078e0012 */
[----:B------:R-:W-:Y:S01]  /*5420*/  IMAD.WIDE.U32 R2, R5, UR4, R2 ;  /* 0x0000000405027c25 */ /* 0x000fe2000f8e0002 */
[----:B------:R-:W-:-:S03]  /*5430*/  ULDC UR4, c[0x0][0x618] ;  /* 0x0001860000047ab9 */ /* 0x000fc60000000800 */
[----:B------:R-:W-:Y:S01]  /*5440*/  IMAD R5, R5, UR5, R4 ;  /* 0x0000000505057c24 */ /* 0x000fe2000f8e0204 */
[----:B------:R-:W-:Y:S01]  /*5450*/  ULDC UR5, c[0x0][0x154] ;  /* 0x0000550000057ab9 */ /* 0x000fe20000000800 */
[----:B0-----:R-:W-:Y:S02]  /*5460*/  IMAD.MOV R4, RZ, RZ, -R14 ;  /* 0x000000ffff047224 */ /* 0x001fe400078e0a0e */
[----:B------:R-:W0:Y:S01]  /*5470*/  LDC R14, c[0x0][0x148] ;  /* 0x00005200ff0e7b82 */ /* 0x000e220000000800 */
[----:B------:R-:W-:Y:S02]  /*5480*/  IMAD.IADD R3, R3, 0x1, R5 ;  /* 0x0000000103037824 */ /* 0x000fe400078e0205 */
[----:B-1----:R-:W-:Y:S01]  /*5490*/  IMAD R11, R12, R4, R11 ;  /* 0x000000040c0b7224 */ /* 0x002fe200078e020b */
[----:B------:R-:W-:Y:S02]  /*54a0*/  I2FP.F32.U32 R4, R9 ;  /* 0x0000000900047245 */ /* 0x000fe40000201000 */
[----:B------:R-:W-:-:S02]  /*54b0*/  SHF.R.U64 R12, R2, UR4, R3 ;  /* 0x00000004020c7c19 */ /* 0x000fc40008001203 */
[----:B------:R-:W-:Y:S01]  /*54c0*/  SHF.R.U32.HI R3, RZ, UR4, R3 ;  /* 0x00000004ff037c19 */ /* 0x000fe20008011603 */
[----:B------:R-:W-:Y:S01]  /*54d0*/  FMUL R4, R4, UR5 ;  /* 0x0000000504047c20 */ /* 0x000fe20008400000 */
[----:B------:R-:W-:Y:S02]  /*54e0*/  ULDC UR4, c[0x0][0x608] ;  /* 0x0001820000047ab9 */ /* 0x000fe40000000800 */
[--C-:B------:R-:W-:Y:S01]  /*54f0*/  SHF.R.U64 R15, R12, UR4, R3.reuse ;  /* 0x000000040c0f7c19 */ /* 0x100fe20008001203 */
[----:B------:R1:W2:Y:S01]  /*5500*/  F2I.U32.TRUNC.NTZ R20, R4 ;  /* 0x0000000400147305 */ /* 0x0002a2000020f000 */
[----:B------:R-:W-:Y:S01]  /*5510*/  SHF.R.U32.HI R2, RZ, UR4, R3 ;  /* 0x00000004ff027c19 */ /* 0x000fe20008011603 */
[----:B------:R-:W-:-:S03]  /*5520*/  ULDC UR4, c[0x0][0x658] ;  /* 0x0001960000047ab9 */ /* 0x000fc60000000800 */
[--C-:B------:R-:W-:Y:S02]  /*5530*/  SHF.R.U64 R13, R15, UR4, R2.reuse ;  /* 0x000000040f0d7c19 */ /* 0x100fe40008001202 */
[----:B------:R-:W-:-:S03]  /*5540*/  SHF.R.U32.HI R19, RZ, UR4, R2 ;  /* 0x00000004ff137c19 */ /* 0x000fc60008011602 */
[----:B------:R-:W-:Y:S02]  /*5550*/  IMAD.MOV.U32 R2, RZ, RZ, R13 ;  /* 0x000000ffff027224 */ /* 0x000fe400078e000d */
[----:B------:R-:W-:Y:S01]  /*5560*/  IMAD.MOV.U32 R3, RZ, RZ, R19 ;  /* 0x000000ffff037224 */ /* 0x000fe200078e0013 */
[----:B-1----:R-:W-:Y:S06]  /*5570*/  @!P1 BRA `(.L_x_111) ;  /* 0x0000000000289947 */ /* 0x002fec0003800000 */
        /* <DEDUP_REMOVED lines=10> */
.L_x_111:
[----:B------:R-:W1:Y:S01]  /*5620*/  LDC R4, c[0x0][0x65c] ;  /* 0x00019700ff047b82 */ /* 0x000e620000000800 */
[----:B------:R-:W-:Y:S01]  /*5630*/  ULDC UR4, c[0x0][0x648] ;  /* 0x0001920000047ab9 */ /* 0x000fe20000000800 */
[----:B------:R-:W-:Y:S01]  /*5640*/  LOP3.LUT R15, R15, UR16, RZ, 0xc0, !PT ;  /* 0x000000100f0f7c12 */ /* 0x000fe2000f8ec0ff */
[----:B--2---:R-:W-:Y:S01]  /*5650*/  IMAD.MOV R20, RZ, RZ, -R20 ;  /* 0x000000ffff147224 */ /* 0x004fe200078e0a14 */
[----:B------:R-:W-:Y:S01]  /*5660*/  SHF.R.U64 R2, R2, UR4, R3 ;  /* 0x0000000402027c19 */ /* 0x000fe20008001203 */
[----:B------:R-:W-:Y:S01]  /*5670*/  ULDC UR4, c[0x0][0x638] ;  /* 0x00018e0000047ab9 */ /* 0x000fe20000000800 */
[----:B------:R-:W-:Y:S01]  /*5680*/  LOP3.LUT R12, R12, UR15, RZ, 0xc0, !PT ;  /* 0x0000000f0c0c7c12 */ /* 0x000fe2000f8ec0ff */
[----:B------:R-:W-:Y:S01]  /*5690*/  ULDC UR5, c[0x0][0x610] ;  /* 0x0001840000057ab9 */ /* 0x000fe20000000800 */
[----:B------:R-:W-:Y:S01]  /*56a0*/  IMAD.MOV.U32 R3, RZ, RZ, 0x1 ;  /* 0x00000001ff037424 */ /* 0x000fe200078e00ff */
[----:B-1----:R-:W-:Y:S01]  /*56b0*/  ISETP.NE.AND P1, PT, R4, 0x1, PT ;  /* 0x000000010400780c */ /* 0x002fe20003f25270 */
[----:B------:R-:W-:-:S02]  /*56c0*/  IMAD.MOV R4, RZ, RZ, -R2 ;  /* 0x000000ffff047224 */ /* 0x000fc400078e0a02 */
[----:B------:R-:W-:Y:S02]  /*56d0*/  IMAD R2, R2, UR17, R15 ;  /* 0x0000001102027c24 */ /* 0x000fe4000f8e020f */
[----:B------:R-:W-:Y:S01]  /*56e0*/  IMAD R13, R4, UR4, R13 ;  /* 0x00000004040d7c24 */ /* 0x000fe2000f8e020d */
[----:B------:R-:W-:-:S07]  /*56f0*/  ULDC UR4, c[0x0][0x600] ;  /* 0x0001800000047ab9 */ /* 0x000fce0000000800 */
[----:B0-----:R-:W-:-:S04]  /*5700*/  @P1 IMAD R11, R14, R20, R9 ;  /* 0x000000140e0b1224 */ /* 0x001fc800078e0209 */
[----:B------:R-:W-:Y:S02]  /*5710*/  IMAD R11, R2, UR5, R11 ;  /* 0x00000005020b7c24 */ /* 0x000fe4000f8e020b */
[----:B------:R-:W-:-:S05]  /*5720*/  IMAD R2, R13, UR4, R12 ;  /* 0x000000040d027c24 */ /* 0x000fca000f8e020c */
[----:B------:R-:W-:Y:S02]  /*5730*/  SEL R22, R2, R11, !P1 ;  /* 0x0000000b02167207 */ /* 0x000fe40004800000 */
[----:B------:R-:W-:Y:S01]  /*5740*/  SEL R19, R11, R2, !P1 ;  /* 0x000000020b137207 */ /* 0x000fe20004800000 */
[----:B------:R-:W-:-:S07]  /*5750*/  IMAD.MOV.U32 R2, RZ, RZ, R10 ;  /* 0x000000ffff027224 */ /* 0x000fce00078e000a */
.L_x_109:
[----:B------:R-:W-:Y:S05]  /*5760*/  BSYNC B1 ;  /* 0x0000000000017941 */ /* 0x000fea0003800000 */
.L_x_108:
[----:B------:R-:W-:-:S13]  /*5770*/  LOP3.LUT P1, RZ, R3, 0xff, RZ, 0xc0, !PT ;  /* 0x000000ff03ff7812 */ /* 0x000fda000782c0ff */
[----:B------:R-:W-:Y:S05]  /*5780*/  @P1 BRA `(.L_x_112) ;  /* 0xfffffff400381947 */ /* 0x000fea000383ffff */
[----:B------:R-:W-:Y:S05]  /*5790*/  BSYNC B0 ;  /* 0x0000000000007941 */ /* 0x000fea0003800000 */
.L_x_100:
[----:B------:R-:W-:-:S03]  /*57a0*/  UMOV UR4, 0xffffffff ;  /* 0xffffffff00047882 */ /* 0x000fc60000000000 */
[----:B------:R-:W-:Y:S05]  /*57b0*/  BRA.DIV UR4, `(.L_x_113) ;  /* 0x0000001204a07947 */ /* 0x000fea000b800000 */
[----:B------:R-:W-:-:S13]  /*57c0*/  ELECT P6, URZ, PT ;  /* 0x00000000003f782f */ /* 0x000fda00038c0000 */
.L_x_153:
[----:B------:R-:W-:Y:S04]  /*57d0*/  BSSY B0, `(.L_x_114) ;  /* 0x0000103000007945 */ /* 0x000fe80003800000 */
[----:B------:R-:W-:Y:S05]  /*57e0*/  @!P6 BRA `(.L_x_115) ;  /* 0x000000100004e947 */ /* 0x000fea0003800000 */
[----:B------:R-:W-:-:S04]  /*57f0*/  LOP3.LUT R16, R16, 0x2, RZ, 0xfc, !PT ;  /* 0x0000000210107812 */ /* 0x000fc800078efcff */
[----:B------:R-:W-:-:S13]  /*5800*/  ISETP.NE.AND P0, PT, R16, 0x3, PT ;  /* 0x000000031000780c */ /* 0x000fda0003f05270 */
[----:B------:R-:W-:Y:S05]  /*5810*/  @!P0 BRA `(.L_x_116) ;  /* 0x0000000000048947 */ /* 0x000fea0003800000 */
[----:B------:R-:W-:Y:S01]  /*5820*/  BPT.TRAP 0x1 ;  /* 0x000000040000795c */ /* 0x000fe20000300000 */
.L_x_116:
[----:B------:R-:W0:Y:S01]  /*5830*/  S2R R3, SR_CgaCtaId ;  /* 0x0000000000037919 */ /* 0x000e220000008800 */
[----:B------:R-:W-:-:S04]  /*5840*/  MOV R2, 0x400 ;  /* 0x0000040000027802 */ /* 0x000fc80000000f00 */
[----:B0-----:R-:W-:Y:S02]  /*5850*/  LEA R3, R3, R2, 0x18 ;  /* 0x0000000203037211 */ /* 0x001fe400078ec0ff */
[----:B------:R-:W-:-:S03]  /*5860*/  SHF.L.U32 R2, R0, 0x1f, RZ ;  /* 0x0000001f00027819 */ /* 0x000fc600000006ff */
[----:B------:R-:W-:-:S04]  /*5870*/  VIADD R3, R3, 0xe0 ;  /* 0x000000e003037836 */ /* 0x000fc80000000000 */
[C---:B------:R-:W-:Y:S02]  /*5880*/  IMAD R7, R6.reuse, 0x8, R3 ;  /* 0x0000000806077824 */ /* 0x040fe400078e0203 */
[----:B------:R-:W-:Y:S02]  /*5890*/  VIADD R6, R6, 0x1 ;  /* 0x0000000106067836 */ /* 0x000fe40000000000 */
[----:B------:R-:W0:Y:S03]  /*58a0*/  SYNCS.PHASECHK.TRANS64.TRYWAIT P0, [R7+URZ], R2 ;  /* 0x00000002070075a7 */ /* 0x000e26000800017f */
[----:B------:R-:W-:-:S04]  /*58b0*/  ISETP.NE.AND P1, PT, R6, 0x1c, PT ;  /* 0x0000001c0600780c */ /* 0x000fc80003f25270 */
[----:B------:R-:W-:Y:S02]  /*58c0*/  SEL R5, RZ, 0x1, P1 ;  /* 0x00000001ff057807 */ /* 0x000fe40000800000 */
[----:B------:R-:W-:Y:S02]  /*58d0*/  SEL R6, R6, RZ, P1 ;  /* 0x000000ff06067207 */ /* 0x000fe40000800000 */
[----:B------:R-:W-:-:S03]  /*58e0*/  LOP3.LUT R5, R0, R5, RZ, 0x3c, !PT ;  /* 0x0000000500057212 */ /* 0x000fc600078e3cff */
[----:B------:R-:W-:Y:S01]  /*58f0*/  IMAD R9, R6, 0x8, R3 ;  /* 0x0000000806097824 */ /* 0x000fe200078e0203 */
[----:B------:R-:W-:Y:S01]  /*5900*/  SHF.L.U32 R4, R5, 0x1f, RZ ;  /* 0x0000001f05047819 */ /* 0x000fe200000006ff */
[----:B0-----:R-:W-:Y:S06]  /*5910*/  @!P0 BRA `(.L_x_117) ;  /* 0x0000001000688947 */ /* 0x001fec0003800000 */
.L_x_154:
[----:B------:R-:W1:Y:S01]  /*5920*/  SYNCS.PHASECHK.TRANS64.TRYWAIT P0, [R9+URZ], R4 ;  /* 0x00000004090075a7 */ /* 0x000e62000800017f */
[----:B------:R-:W-:-:S05]  /*5930*/  VIADD R0, R6, 0x1 ;  /* 0x0000000106007836 */ /* 0x000fca0000000000 */
[----:B------:R-:W-:-:S04]  /*5940*/  ISETP.NE.AND P1, PT, R0, 0x1c, PT ;  /* 0x0000001c0000780c */ /* 0x000fc80003f25270 */
[----:B0-----:R-:W-:Y:S02]  /*5950*/  SEL R2, RZ, 0x1, P1 ;  /* 0x00000001ff027807 */ /* 0x001fe40000800000 */
[----:B------:R-:W-:Y:S02]  /*5960*/  SEL R0, R0, RZ, P1 ;  /* 0x000000ff00007207 */ /* 0x000fe40000800000 */
[----:B------:R-:W-:-:S03]  /*5970*/  LOP3.LUT R7, R5, R2, RZ, 0x3c, !PT ;  /* 0x0000000205077212 */ /* 0x000fc600078e3cff */
[----:B------:R-:W-:Y:S01]  /*5980*/  IMAD R6, R0, 0x8, R3 ;  /* 0x0000000800067824 */ /* 0x000fe200078e0203 */
[----:B------:R-:W-:Y:S01]  /*5990*/  SHF.L.U32 R5, R7, 0x1f, RZ ;  /* 0x0000001f07057819 */ /* 0x000fe200000006ff */
[----:B-1----:R-:W-:Y:S06]  /*59a0*/  @!P0 BRA `(.L_x_118) ;  /* 0x0000001000588947 */ /* 0x002fec0003800000 */
.L_x_155:
[----:B------:R-:W1:Y:S01]  /*59b0*/  SYNCS.PHASECHK.TRANS64.TRYWAIT P0, [R6+URZ], R5 ;  /* 0x00000005060075a7 */ /* 0x000e62000800017f */
[----:B------:R-:W-:-:S05]  /*59c0*/  VIADD R0, R0, 0x1 ;  /* 0x0000000100007836 */ /* 0x000fca0000000000 */
[----:B------:R-:W-:-:S04]  /*59d0*/  ISETP.NE.AND P1, PT, R0, 0x1c, PT ;  /* 0x0000001c0000780c */ /* 0x000fc80003f25270 */
[----:B------:R-:W-:Y:S02]  /*59e0*/  SEL R2, RZ, 0x1, P1 ;  /* 0x00000001ff027807 */ /* 0x000fe40000800000 */
[----:B------:R-:W-:Y:S02]  /*59f0*/  SEL R0, R0, RZ, P1 ;  /* 0x000000ff00007207 */ /* 0x000fe40000800000 */
[----:B------:R-:W-:-:S03]  /*5a00*/  LOP3.LUT R7, R7, R2, RZ, 0x3c, !PT ;  /* 0x0000000207077212 */ /* 0x000fc600078e3cff */
[----:B0-----:R-:W-:Y:S01]  /*5a10*/  IMAD R9, R0, 0x8, R3 ;  /* 0x0000000800097824 */ /* 0x001fe200078e0203 */
[----:B------:R-:W-:Y:S01]  /*5a20*/  SHF.L.U32 R4, R7, 0x1f, RZ ;  /* 0x0000001f07047819 */ /* 0x000fe200000006ff */
[----:B-1----:R-:W-:Y:S06]  /*5a30*/  @!P0 BRA `(.L_x_119) ;  /* 0x0000001000488947 */ /* 0x002fec0003800000 */
.L_x_156:
        /* <DEDUP_REMOVED lines=9> */
.L_x_157:
        /* <DEDUP_REMOVED lines=9> */
.L_x_158:
        /* <DEDUP_REMOVED lines=9> */
.L_x_159:
        /* <DEDUP_REMOVED lines=9> */
.L_x_160:
        /* <DEDUP_REMOVED lines=9> */
.L_x_161:
        /* <DEDUP_REMOVED lines=9> */
.L_x_162:
        /* <DEDUP_REMOVED lines=9> */
.L_x_163:
        /* <DEDUP_REMOVED lines=9> */
.L_x_164:
        /* <DEDUP_REMOVED lines=9> */
.L_x_165:
        /* <DEDUP_REMOVED lines=9> */
.L_x_166:
        /* <DEDUP_REMOVED lines=9> */
.L_x_167:
        /* <DEDUP_REMOVED lines=9> */
.L_x_168:
        /* <DEDUP_REMOVED lines=9> */
.L_x_169:
        /* <DEDUP_REMOVED lines=9> */
.L_x_170:
        /* <DEDUP_REMOVED lines=9> */
.L_x_171:
        /* <DEDUP_REMOVED lines=9> */
.L_x_172:
        /* <DEDUP_REMOVED lines=9> */
.L_x_173:
        /* <DEDUP_REMOVED lines=9> */
.L_x_174:
        /* <DEDUP_REMOVED lines=9> */
.L_x_175:
        /* <DEDUP_REMOVED lines=9> */
.L_x_176:
        /* <DEDUP_REMOVED lines=9> */
.L_x_177:
        /* <DEDUP_REMOVED lines=9> */
.L_x_178:
        /* <DEDUP_REMOVED lines=9> */
.L_x_179:
[----:B------:R-:W1:Y:S01]  /*6730*/  SYNCS.PHASECHK.TRANS64.TRYWAIT P0, [R6+URZ], R5 ;  /* 0x00000005060075a7 */ /* 0x000e62000800017f */
[----:B------:R-:W-:-:S05]  /*6740*/  VIADD R0, R0, 0x1 ;  /* 0x0000000100007836 */ /* 0x000fca0000000000 */
[----:B------:R-:W-:-:S04]  /*6750*/  ISETP.NE.AND P1, PT, R0, 0x1c, PT ;  /* 0x0000001c0000780c */ /* 0x000fc80003f25270 */
[----:B------:R-:W-:Y:S02]  /*6760*/  SEL R2, RZ, 0x1, P1 ;  /* 0x00000001ff027807 */ /* 0x000fe40000800000 */
[----:B------:R-:W-:Y:S02]  /*6770*/  SEL R0, R0, RZ, P1 ;  /* 0x000000ff00007207 */ /* 0x000fe40000800000 */
[----:B------:R-:W-:Y:S01]  /*6780*/  LOP3.LUT R2, R7, R2, RZ, 0x3c, !PT ;  /* 0x0000000207027212 */ /* 0x000fe200078e3cff */
[----:B-1----:R-:W-:Y:S06]  /*6790*/  @!P0 BRA `(.L_x_143) ;  /* 0x0000000800d08947 */ /* 0x002fec0003800000 */
.L_x_180:
[----:B------:R-:W-:Y:S01]  /*67a0*/  IMAD R3, R0, 0x8, R3 ;  /* 0x0000000800037824 */ /* 0x000fe200078e0203 */
[----:B------:R-:W-:-:S07]  /*67b0*/  SHF.L.U32 R0, R2, 0x1f, RZ ;  /* 0x0000001f02007819 */ /* 0x000fce00000006ff */
.L_x_144:
[----:B--2---:R2:W3:Y:S02]  /*67c0*/  SYNCS.PHASECHK.TRANS64.TRYWAIT P0, [R3+URZ], R0 ;  /* 0x00000000030075a7 */ /* 0x0044e4000800017f */
[----:B---3--:R-:W-:Y:S05]  /*67d0*/  @!P0 NANOSLEEP.SYNCS 0x989680 ;  /* 0x009896800000895d */ /* 0x008fea0003900000 */
[----:B------:R-:W3:Y:S02]  /*67e0*/  @!P0 SYNCS.PHASECHK.TRANS64 P0, [R3+URZ], R0 ;  /* 0x00000000030085a7 */ /* 0x000ee4000800007f */
[----:B---3--:R-:W-:Y:S05]  /*67f0*/  @!P0 BRA `(.L_x_144) ;  /* 0xfffffffc00f08947 */ /* 0x008fea000383ffff */
.L_x_115:
[----:B------:R-:W-:Y:S05]  /*6800*/  BSYNC B0 ;  /* 0x0000000000007941 */ /* 0x000fea0003800000 */
.L_x_114:
[----:B------:R-:W-:Y:S05]  /*6810*/  EXIT ;  /* 0x000000000000794d */ /* 0x000fea0003800000 */
.L_x_16:
[----:B-1----:R1:W2:Y:S02]  /*6820*/  SYNCS.PHASECHK.TRANS64.TRYWAIT P0, [R63+URZ], R0 ;  /* 0x000000003f0075a7 */ /* 0x0022a4000800017f */
[----:B--2---:R-:W-:Y:S05]  /*6830*/  @!P0 NANOSLEEP.SYNCS 0x989680 ;  /* 0x009896800000895d */ /* 0x004fea0003900000 */
[----:B------:R-:W2:Y:S02]  /*6840*/  @!P0 SYNCS.PHASECHK.TRANS64 P0, [R63+URZ], R0 ;  /* 0x000000003f0085a7 */ /* 0x000ea4000800007f */
[----:B--2---:R-:W-:Y:S05]  /*6850*/  @!P0 BRA `(.L_x_16) ;  /* 0xfffffffc00f08947 */ /* 0x004fea000383ffff */
[----:B------:R-:W-:Y:S05]  /*6860*/  BRA `(.L_x_145) ;  /* 0xffffffac00f07947 */ /* 0x000fea000383ffff */
.L_x_21:
[----:B--2---:R2:W3:Y:S02]  /*6870*/  SYNCS.PHASECHK.TRANS64.TRYWAIT P1, [R3+URZ], R0 ;  /* 0x00000000030075a7 */ /* 0x0044e4000802017f */
[----:B---3--:R-:W-:Y:S05]  /*6880*/  @!P1 NANOSLEEP.SYNCS 0x989680 ;  /* 0x009896800000995d */ /* 0x008fea0003900000 */
[----:B------:R-:W3:Y:S02]  /*6890*/  @!P1 SYNCS.PHASECHK.TRANS64 P1, [R3+URZ], R0 ;  /* 0x00000000030095a7 */ /* 0x000ee4000802007f */
[----:B---3--:R-:W-:Y:S05]  /*68a0*/  @!P1 BRA `(.L_x_21) ;  /* 0xfffffffc00f09947 */ /* 0x008fea000383ffff */
[----:B------:R-:W-:Y:S05]  /*68b0*/  BRA `(.L_x_20) ;  /* 0xffffffb000547947 */ /* 0x000fea000383ffff */
.L_x_26:
[----:B--2---:R-:W-:-:S04]  /*68c0*/  IMAD.U32 R4, RZ, RZ, UR4 ;  /* 0x00000004ff047e24 */ /* 0x004fc8000f8e00ff */
[----:B------:R2:W3:Y:S03]  /*68d0*/  SYNCS.PHASECHK.TRANS64.TRYWAIT P1, [R4+URZ], R3 ;  /* 0x00000003040075a7 */ /* 0x0004e6000802017f */
[----:B---3--:R-:W-:Y:S05]  /*68e0*/  @!P1 NANOSLEEP.SYNCS 0x989680 ;  /* 0x009896800000995d */ /* 0x008fea0003900000 */
[----:B------:R-:W3:Y:S02]  /*68f0*/  @!P1 SYNCS.PHASECHK.TRANS64 P1, [R4+URZ], R3 ;  /* 0x00000003040095a7 */ /* 0x000ee4000802007f */
[----:B---3--:R-:W-:Y:S05]  /*6900*/  @!P1 BRA `(.L_x_26) ;  /* 0xfffffffc00ec9947 */ /* 0x008fea000383ffff */
[----:B------:R-:W-:Y:S05]  /*6910*/  BRA `(.L_x_25) ;  /* 0xffffffb000cc7947 */ /* 0x000fea000383ffff */
.L_x_32:
[----:B---3--:R3:W4:Y:S02]  /*6920*/  SYNCS.PHASECHK.TRANS64.TRYWAIT P0, [R63+URZ+0x10], R0 ;  /* 0x000010003f0075a7 */ /* 0x008724000800017f */
[----:B----4-:R-:W-:Y:S05]  /*6930*/  @!P0 NANOSLEEP.SYNCS 0x989680 ;  /* 0x009896800000895d */ /* 0x010fea0003900000 */
[----:B------:R-:W4:Y:S02]  /*6940*/  @!P0 SYNCS.PHASECHK.TRANS64 P0, [R63+URZ+0x10], R0 ;  /* 0x000010003f0085a7 */ /* 0x000f24000800007f */
[----:B----4-:R-:W-:Y:S05]  /*6950*/  @!P0 BRA `(.L_x_32) ;  /* 0xfffffffc00f08947 */ /* 0x010fea000383ffff */
[----:B------:R-:W-:Y:S05]  /*6960*/  BRA `(.L_x_146) ;  /* 0xffffffb400c47947 */ /* 0x000fea000383ffff */
.L_x_101:
[----:B------:R-:W-:Y:S01]  /*6970*/  BSSY B1, `(.L_x_147) ;  /* 0x0000006000017945 */ /* 0x000fe20003800000 */
[----:B------:R-:W-:-:S07]  /*6980*/  IMAD.MOV.U32 R15, RZ, RZ, -0x1 ;  /* 0xffffffffff0f7424 */ /* 0x000fce00078e00ff */
[----:B-----5:R-:W-:Y:S05]  /*6990*/  WARPSYNC.COLLECTIVE R15, `(.L_x_148) ;  /* 0x000000000f0c7348 */ /* 0x020fea0003c00000 */
[----:B------:R-:W-:Y:S02]  /*69a0*/  ELECT P6, UR62, PT ;  /* 0x00000000003e782f */ /* 0x000fe400038c0000 */
[----:B------:R-:W-:Y:S01]  /*69b0*/  MOV R14, UR62 ;  /* 0x0000003e000e7c02 */ /* 0x000fe20008000f00 */
[----:B-----5:R-:W-:Y:S10]  /*69c0*/  ENDCOLLECTIVE ;  /* 0x000000000000791b */ /* 0x020ff40003800000 */
.L_x_148:
[----:B------:R-:W-:Y:S05]  /*69d0*/  BSYNC B1 ;  /* 0x0000000000017941 */ /* 0x000fea0003800000 */
.L_x_147:
[----:B------:R-:W-:Y:S05]  /*69e0*/  BRA `(.L_x_149) ;  /* 0xffffffe000ac7947 */ /* 0x000fea000383ffff */
.L_x_104:
[----:B0-----:R0:W1:Y:S02]  /*69f0*/  SYNCS.PHASECHK.TRANS64.TRYWAIT P1, [R10+URZ+0xe0], R5 ;  /* 0x0000e0050a0075a7 */ /* 0x001064000802017f */
[----:B-1----:R-:W-:Y:S05]  /*6a00*/  @!P1 NANOSLEEP.SYNCS 0x989680 ;  /* 0x009896800000995d */ /* 0x002fea0003900000 */
[----:B------:R-:W1:Y:S02]  /*6a10*/  @!P1 SYNCS.PHASECHK.TRANS64 P1, [R10+URZ+0xe0], R5 ;  /* 0x0000e0050a0095a7 */ /* 0x000e64000802007f */
[----:B-1----:R-:W-:Y:S05]  /*6a20*/  @!P1 BRA `(.L_x_104) ;  /* 0xfffffffc00f09947 */ /* 0x002fea000383ffff */
[----:B------:R-:W-:Y:S05]  /*6a30*/  BRA `(.L_x_150) ;  /* 0xffffffe000e07947 */ /* 0x000fea000383ffff */
.L_x_113:
[----:B------:R-:W-:Y:S01]  /*6a40*/  BSSY B0, `(.L_x_151) ;  /* 0x0000006000007945 */ /* 0x000fe20003800000 */
[----:B------:R-:W-:-:S07]  /*6a50*/  IMAD.MOV.U32 R15, RZ, RZ, -0x1 ;  /* 0xffffffffff0f7424 */ /* 0x000fce00078e00ff */
[----:B-----5:R-:W-:Y:S05]  /*6a60*/  WARPSYNC.COLLECTIVE R15, `(.L_x_152) ;  /* 0x000000000f0c7348 */ /* 0x020fea0003c00000 */
[----:B------:R-:W-:Y:S02]  /*6a70*/  ELECT P6, UR62, PT ;  /* 0x00000000003e782f */ /* 0x000fe400038c0000 */
[----:B------:R-:W-:Y:S01]  /*6a80*/  MOV R14, UR62 ;  /* 0x0000003e000e7c02 */ /* 0x000fe20008000f00 */
[----:B-----5:R-:W-:Y:S10]  /*6a90*/  ENDCOLLECTIVE ;  /* 0x000000000000791b */ /* 0x020ff40003800000 */
.L_x_152:
[----:B------:R-:W-:Y:S05]  /*6aa0*/  BSYNC B0 ;  /* 0x0000000000007941 */ /* 0x000fea0003800000 */
.L_x_151:
[----:B------:R-:W-:Y:S05]  /*6ab0*/  BRA `(.L_x_153) ;  /* 0xffffffec00447947 */ /* 0x000fea000383ffff */
.L_x_117:
[----:B0-----:R0:W1:Y:S02]  /*6ac0*/  SYNCS.PHASECHK.TRANS64.TRYWAIT P0, [R7+URZ], R2 ;  /* 0x00000002070075a7 */ /* 0x001064000800017f */
[----:B-1----:R-:W-:Y:S05]  /*6ad0*/  @!P0 NANOSLEEP.SYNCS 0x989680 ;  /* 0x009896800000895d */ /* 0x002fea0003900000 */
[----:B------:R-:W1:Y:S02]  /*6ae0*/  @!P0 SYNCS.PHASECHK.TRANS64 P0, [R7+URZ], R2 ;  /* 0x00000002070085a7 */ /* 0x000e64000800007f */
[----:B-1----:R-:W-:Y:S05]  /*6af0*/  @!P0 BRA `(.L_x_117) ;  /* 0xfffffffc00f08947 */ /* 0x002fea000383ffff */
[----:B------:R-:W-:Y:S05]  /*6b00*/  BRA `(.L_x_154) ;  /* 0xffffffec00847947 */ /* 0x000fea000383ffff */
.L_x_118:
[----:B0-----:R0:W1:Y:S02]  /*6b10*/  SYNCS.PHASECHK.TRANS64.TRYWAIT P0, [R9+URZ], R4 ;  /* 0x00000004090075a7 */ /* 0x001064000800017f */
[----:B-1----:R-:W-:Y:S05]  /*6b20*/  @!P0 NANOSLEEP.SYNCS 0x989680 ;  /* 0x009896800000895d */ /* 0x002fea0003900000 */
[----:B------:R-:W1:Y:S02]  /*6b30*/  @!P0 SYNCS.PHASECHK.TRANS64 P0, [R9+URZ], R4 ;  /* 0x00000004090085a7 */ /* 0x000e64000800007f */
[----:B-1----:R-:W-:Y:S05]  /*6b40*/  @!P0 BRA `(.L_x_118) ;  /* 0xfffffffc00f08947 */ /* 0x002fea000383ffff */
[----:B------:R-:W-:Y:S05]  /*6b50*/  BRA `(.L_x_155) ;  /* 0xffffffec00947947 */ /* 0x000fea000383ffff */
.L_x_119:
[----:B0-----:R0:W1:Y:S02]  /*6b60*/  SYNCS.PHASECHK.TRANS64.TRYWAIT P0, [R6+URZ], R5 ;  /* 0x00000005060075a7 */ /* 0x001064000800017f */
[----:B-1----:R-:W-:Y:S05]  /*6b70*/  @!P0 NANOSLEEP.SYNCS 0x989680 ;  /* 0x009896800000895d */ /* 0x002fea0003900000 */
[----:B------:R-:W1:Y:S02]  /*6b80*/  @!P0 SYNCS.PHASECHK.TRANS64 P0, [R6+URZ], R5 ;  /* 0x00000005060085a7 */ /* 0x000e64000800007f */
[----:B-1----:R-:W-:Y:S05]  /*6b90*/  @!P0 BRA `(.L_x_119) ;  /* 0xfffffffc00f08947 */ /* 0x002fea000383ffff */
[----:B------:R-:W-:Y:S05]  /*6ba0*/  BRA `(.L_x_156) ;  /* 0xffffffec00a47947 */ /* 0x000fea000383ffff */
.L_x_120:
[----:B0-----:R0:W1:Y:S02]  /*6bb0*/  SYNCS.PHASECHK.TRANS64.TRYWAIT P0, [R9+URZ], R4 ;  /* 0x00000004090075a7 */ /* 0x001064000800017f */
[----:B-1----:R-:W-:Y:S05]  /*6bc0*/  @!P0 NANOSLEEP.SYNCS 0x989680 ;  /* 0x009896800000895d */ /* 0x002fea0003900000 */
[----:B------:R-:W1:Y:S02]  /*6bd0*/  @!P0 SYNCS.PHASECHK.TRANS64 P0, [R9+URZ], R4 ;  /* 0x00000004090085a7 */ /* 0x000e64000800007f */
[----:B-1----:R-:W-:Y:S05]  /*6be0*/  @!P0 BRA `(.L_x_120) ;  /* 0xfffffffc00f08947 */ /* 0x002fea000383ffff */
[----:B------:R-:W-:Y:S05]  /*6bf0*/  BRA `(.L_x_157) ;  /* 0xffffffec00b47947 */ /* 0x000fea000383ffff */
.L_x_121:
[----:B0-----:R0:W1:Y:S02]  /*6c00*/  SYNCS.PHASECHK.TRANS64.TRYWAIT P0, [R6+URZ], R5 ;  /* 0x00000005060075a7 */ /* 0x001064000800017f */
[----:B-1----:R-:W-:Y:S05]  /*6c10*/  @!P0 NANOSLEEP.SYNCS 0x989680 ;  /* 0x009896800000895d */ /* 0x002fea0003900000 */
[----:B------:R-:W1:Y:S02]  /*6c20*/  @!P0 SYNCS.PHASECHK.TRANS64 P0, [R6+URZ], R5 ;  /* 0x00000005060085a7 */ /* 0x000e64000800007f */
[----:B-1----:R-:W-:Y:S05]  /*6c30*/  @!P0 BRA `(.L_x_121) ;  /* 0xfffffffc00f08947 */ /* 0x002fea000383ffff */
[----:B------:R-:W-:Y:S05]  /*6c40*/  BRA `(.L_x_158) ;  /* 0xffffffec00c47947 */ /* 0x000fea000383ffff */
.L_x_122:
[----:B0-----:R0:W1:Y:S02]  /*6c50*/  SYNCS.PHASECHK.TRANS64.TRYWAIT P0, [R9+URZ], R4 ;  /* 0x00000004090075a7 */ /* 0x001064000800017f */
[----:B-1----:R-:W-:Y:S05]  /*6c60*/  @!P0 NANOSLEEP.SYNCS 0x989680 ;  /* 0x009896800000895d */ /* 0x002fea0003900000 */
[----:B------:R-:W1:Y:S02]  /*6c70*/  @!P0 SYNCS.PHASECHK.TRANS64 P0, [R9+URZ], R4 ;  /* 0x00000004090085a7 */ /* 0x000e64000800007f */
[----:B-1----:R-:W-:Y:S05]  /*6c80*/  @!P0 BRA `(.L_x_122) ;  /* 0xfffffffc00f08947 */ /* 0x002fea000383ffff */
[----:B------:R-:W-:Y:S05]  /*6c90*/  BRA `(.L_x_159) ;  /* 0xffffffec00d47947 */ /* 0x000fea000383ffff */
.L_x_123:
[----:B0-----:R0:W1:Y:S02]  /*6ca0*/  SYNCS.PHASECHK.TRANS64.TRYWAIT P0, [R6+URZ], R5 ;  /* 0x00000005060075a7 */ /* 0x001064000800017f */
[----:B-1----:R-:W-:Y:S05]  /*6cb0*/  @!P0 NANOSLEEP.SYNCS 0x989680 ;  /* 0x009896800000895d */ /* 0x002fea0003900000 */
[----:B------:R-:W1:Y:S02]  /*6cc0*/  @!P0 SYNCS.PHASECHK.TRANS64 P0, [R6+URZ], R5 ;  /* 0x00000005060085a7 */ /* 0x000e64000800007f */
[----:B-1----:R-:W-:Y:S05]  /*6cd0*/  @!P0 BRA `(.L_x_123) ;  /* 0xfffffffc00f08947 */ /* 0x002fea000383ffff */
[----:B------:R-:W-:Y:S05]  /*6ce0*/  BRA `(.L_x_160) ;  /* 0xffffffec00e47947 */ /* 0x000fea000383ffff */
.L_x_124:
[----:B0-----:R0:W1:Y:S02]  /*6cf0*/  SYNCS.PHASECHK.TRANS64.TRYWAIT P0, [R9+URZ], R4 ;  /* 0x00000004090075a7 */ /* 0x001064000800017f */
[----:B-1----:R-:W-:Y:S05]  /*6d00*/  @!P0 NANOSLEEP.SYNCS 0x989680 ;  /* 0x009896800000895d */ /* 0x002fea0003900000 */
[----:B------:R-:W1:Y:S02]  /*6d10*/  @!P0 SYNCS.PHASECHK.TRANS64 P0, [R9+URZ], R4 ;  /* 0x00000004090085a7 */ /* 0x000e64000800007f */
[----:B-1----:R-:W-:Y:S05]  /*6d20*/  @!P0 BRA `(.L_x_124) ;  /* 0xfffffffc00f08947 */ /* 0x002fea000383ffff */
[----:B------:R-:W-:Y:S05]  /*6d30*/  BRA `(.L_x_161) ;  /* 0xffffffec00f47947 */ /* 0x000fea000383ffff */
.L_x_125:
[----:B0-----:R0:W1:Y:S02]  /*6d40*/  SYNCS.PHASECHK.TRANS64.TRYWAIT P0, [R6+URZ], R5 ;  /* 0x00000005060075a7 */ /* 0x001064000800017f */
[----:B-1----:R-:W-:Y:S05]  /*6d50*/  @!P0 NANOSLEEP.SYNCS 0x989680 ;  /* 0x009896800000895d */ /* 0x002fea0003900000 */
[----:B------:R-:W1:Y:S02]  /*6d60*/  @!P0 SYNCS.PHASECHK.TRANS64 P0, [R6+URZ], R5 ;  /* 0x00000005060085a7 */ /* 0x000e64000800007f */
[----:B-1----:R-:W-:Y:S05]  /*6d70*/  @!P0 BRA `(.L_x_125) ;  /* 0xfffffffc00f08947 */ /* 0x002fea000383ffff */
[----:B------:R-:W-:Y:S05]  /*6d80*/  BRA `(.L_x_162) ;  /* 0xfffffff000047947 */ /* 0x000fea000383ffff */
.L_x_126:
[----:B0-----:R0:W1:Y:S02]  /*6d90*/  SYNCS.PHASECHK.TRANS64.TRYWAIT P0, [R9+URZ], R4 ;  /* 0x00000004090075a7 */ /* 0x001064000800017f */
[----:B-1----:R-:W-:Y:S05]  /*6da0*/  @!P0 NANOSLEEP.SYNCS 0x989680 ;  /* 0x009896800000895d */ /* 0x002fea0003900000 */
[----:B------:R-:W1:Y:S02]  /*6db0*/  @!P0 SYNCS.PHASECHK.TRANS64 P0, [R9+URZ], R4 ;  /* 0x00000004090085a7 */ /* 0x000e64000800007f */
[----:B-1----:R-:W-:Y:S05]  /*6dc0*/  @!P0 BRA `(.L_x_126) ;  /* 0xfffffffc00f08947 */ /* 0x002fea000383ffff */
[----:B------:R-:W-:Y:S05]  /*6dd0*/  BRA `(.L_x_163) ;  /* 0xfffffff000147947 */ /* 0x000fea000383ffff */
.L_x_127:
[----:B0-----:R0:W1:Y:S02]  /*6de0*/  SYNCS.PHASECHK.TRANS64.TRYWAIT P0, [R6+URZ], R5 ;  /* 0x00000005060075a7 */ /* 0x001064000800017f */
[----:B-1----:R-:W-:Y:S05]  /*6df0*/  @!P0 NANOSLEEP.SYNCS 0x989680 ;  /* 0x009896800000895d */ /* 0x002fea0003900000 */
[----:B------:R-:W1:Y:S02]  /*6e00*/  @!P0 SYNCS.PHASECHK.TRANS64 P0, [R6+URZ], R5 ;  /* 0x00000005060085a7 */ /* 0x000e64000800007f */
[----:B-1----:R-:W-:Y:S05]  /*6e10*/  @!P0 BRA `(.L_x_127) ;  /* 0xfffffffc00f08947 */ /* 0x002fea000383ffff */
[----:B------:R-:W-:Y:S05]  /*6e20*/  BRA `(.L_x_164) ;  /* 0xfffffff000247947 */ /* 0x000fea000383ffff */
.L_x_128:
[----:B0-----:R0:W1:Y:S02]  /*6e30*/  SYNCS.PHASECHK.TRANS64.TRYWAIT P0, [R9+URZ], R4 ;  /* 0x00000004090075a7 */ /* 0x001064000800017f */
[----:B-1----:R-:W-:Y:S05]  /*6e40*/  @!P0 NANOSLEEP.SYNCS 0x989680 ;  /* 0x009896800000895d */ /* 0x002fea0003900000 */
[----:B------:R-:W1:Y:S02]  /*6e50*/  @!P0 SYNCS.PHASECHK.TRANS64 P0, [R9+URZ], R4 ;  /* 0x00000004090085a7 */ /* 0x000e64000800007f */
[----:B-1----:R-:W-:Y:S05]  /*6e60*/  @!P0 BRA `(.L_x_128) ;  /* 0xfffffffc00f08947 */ /* 0x002fea000383ffff */
[----:B------:R-:W-:Y:S05]  /*6e70*/  BRA `(.L_x_165) ;  /* 0xfffffff000347947 */ /* 0x000fea000383ffff */
.L_x_129:
[----:B0-----:R0:W1:Y:S02]  /*6e80*/  SYNCS.PHASECHK.TRANS64.TRYWAIT P0, [R6+URZ], R5 ;  /* 0x00000005060075a7 */ /* 0x001064000800017f */
[----:B-1----:R-:W-:Y:S05]  /*6e90*/  @!P0 NANOSLEEP.SYNCS 0x989680 ;  /* 0x009896800000895d */ /* 0x002fea0003900000 */
[----:B------:R-:W1:Y:S02]  /*6ea0*/  @!P0 SYNCS.PHASECHK.TRANS64 P0, [R6+URZ], R5 ;  /* 0x00000005060085a7 */ /* 0x000e64000800007f */
[----:B-1----:R-:W-:Y:S05]  /*6eb0*/  @!P0 BRA `(.L_x_129) ;  /* 0xfffffffc00f08947 */ /* 0x002fea000383ffff */
[----:B------:R-:W-:Y:S05]  /*6ec0*/  BRA `(.L_x_166) ;  /* 0xfffffff000447947 */ /* 0x000fea000383ffff */
.L_x_130:
[----:B0-----:R0:W1:Y:S02]  /*6ed0*/  SYNCS.PHASECHK.TRANS64.TRYWAIT P0, [R9+URZ], R4 ;  /* 0x00000004090075a7 */ /* 0x001064000800017f */
[----:B-1----:R-:W-:Y:S05]  /*6ee0*/  @!P0 NANOSLEEP.SYNCS 0x989680 ;  /* 0x009896800000895d */ /* 0x002fea0003900000 */
[----:B------:R-:W1:Y:S02]  /*6ef0*/  @!P0 SYNCS.PHASECHK.TRANS64 P0, [R9+URZ], R4 ;  /* 0x00000004090085a7 */ /* 0x000e64000800007f */
[----:B-1----:R-:W-:Y:S05]  /*6f00*/  @!P0 BRA `(.L_x_130) ;  /* 0xfffffffc00f08947 */ /* 0x002fea000383ffff */
[----:B------:R-:W-:Y:S05]  /*6f10*/  BRA `(.L_x_167) ;  /* 0xfffffff000547947 */ /* 0x000fea000383ffff */
.L_x_131:
[----:B0-----:R0:W1:Y:S02]  /*6f20*/  SYNCS.PHASECHK.TRANS64.TRYWAIT P0, [R6+URZ], R5 ;  /* 0x00000005060075a7 */ /* 0x001064000800017f */
[----:B-1----:R-:W-:Y:S05]  /*6f30*/  @!P0 NANOSLEEP.SYNCS 0x989680 ;  /* 0x009896800000895d */ /* 0x002fea0003900000 */
[----:B------:R-:W1:Y:S02]  /*6f40*/  @!P0 SYNCS.PHASECHK.TRANS64 P0, [R6+URZ], R5 ;  /* 0x00000005060085a7 */ /* 0x000e64000800007f */
[----:B-1----:R-:W-:Y:S05]  /*6f50*/  @!P0 BRA `(.L_x_131) ;  /* 0xfffffffc00f08947 */ /* 0x002fea000383ffff */
[----:B------:R-:W-:Y:S05]  /*6f60*/  BRA `(.L_x_168) ;  /* 0xfffffff000647947 */ /* 0x000fea000383ffff */
.L_x_132:
[----:B0-----:R0:W1:Y:S02]  /*6f70*/  SYNCS.PHASECHK.TRANS64.TRYWAIT P0, [R9+URZ], R4 ;  /* 0x00000004090075a7 */ /* 0x001064000800017f */
[----:B-1----:R-:W-:Y:S05]  /*6f80*/  @!P0 NANOSLEEP.SYNCS 0x989680 ;  /* 0x009896800000895d */ /* 0x002fea0003900000 */
[----:B------:R-:W1:Y:S02]  /*6f90*/  @!P0 SYNCS.PHASECHK.TRANS64 P0, [R9+URZ], R4 ;  /* 0x00000004090085a7 */ /* 0x000e64000800007f */
[----:B-1----:R-:W-:Y:S05]  /*6fa0*/  @!P0 BRA `(.L_x_132) ;  /* 0xfffffffc00f08947 */ /* 0x002fea000383ffff */
[----:B------:R-:W-:Y:S05]  /*6fb0*/  BRA `(.L_x_169) ;  /* 0xfffffff000747947 */ /* 0x000fea000383ffff */
.L_x_133:
[----:B0-----:R0:W1:Y:S02]  /*6fc0*/  SYNCS.PHASECHK.TRANS64.TRYWAIT P0, [R6+URZ], R5 ;  /* 0x00000005060075a7 */ /* 0x001064000800017f */
[----:B-1----:R-:W-:Y:S05]  /*6fd0*/  @!P0 NANOSLEEP.SYNCS 0x989680 ;  /* 0x009896800000895d */ /* 0x002fea0003900000 */
[----:B------:R-:W1:Y:S02]  /*6fe0*/  @!P0 SYNCS.PHASECHK.TRANS64 P0, [R6+URZ], R5 ;  /* 0x00000005060085a7 */ /* 0x000e64000800007f */
[----:B-1----:R-:W-:Y:S05]  /*6ff0*/  @!P0 BRA `(.L_x_133) ;  /* 0xfffffffc00f08947 */ /* 0x002fea000383ffff */
[----:B------:R-:W-:Y:S05]  /*7000*/  BRA `(.L_x_170) ;  /* 0xfffffff000847947 */ /* 0x000fea000383ffff */
.L_x_134:
[----:B0-----:R0:W1:Y:S02]  /*7010*/  SYNCS.PHASECHK.TRANS64.TRYWAIT P0, [R9+URZ], R4 ;  /* 0x00000004090075a7 */ /* 0x001064000800017f */
[----:B-1----:R-:W-:Y:S05]  /*7020*/  @!P0 NANOSLEEP.SYNCS 0x989680 ;  /* 0x009896800000895d */ /* 0x002fea0003900000 */
[----:B------:R-:W1:Y:S02]  /*7030*/  @!P0 SYNCS.PHASECHK.TRANS64 P0, [R9+URZ], R4 ;  /* 0x00000004090085a7 */ /* 0x000e64000800007f */
[----:B-1----:R-:W-:Y:S05]  /*7040*/  @!P0 BRA `(.L_x_134) ;  /* 0xfffffffc00f08947 */ /* 0x002fea000383ffff */
[----:B------:R-:W-:Y:S05]  /*7050*/  BRA `(.L_x_171) ;  /* 0xfffffff000947947 */ /* 0x000fea000383ffff */
.L_x_135:
[----:B0-----:R0:W1:Y:S02]  /*7060*/  SYNCS.PHASECHK.TRANS64.TRYWAIT P0, [R6+URZ], R5 ;  /* 0x00000005060075a7 */ /* 0x001064000800017f */
[----:B-1----:R-:W-:Y:S05]  /*7070*/  @!P0 NANOSLEEP.SYNCS 0x989680 ;  /* 0x009896800000895d */ /* 0x002fea0003900000 */
[----:B------:R-:W1:Y:S02]  /*7080*/  @!P0 SYNCS.PHASECHK.TRANS64 P0, [R6+URZ], R5 ;  /* 0x00000005060085a7 */ /* 0x000e64000800007f */
[----:B-1----:R-:W-:Y:S05]  /*7090*/  @!P0 BRA `(.L_x_135) ;  /* 0xfffffffc00f08947 */ /* 0x002fea000383ffff */
[----:B------:R-:W-:Y:S05]  /*70a0*/  BRA `(.L_x_172) ;  /* 0xfffffff000a47947 */ /* 0x000fea000383ffff */
.L_x_136:
[----:B0-----:R0:W1:Y:S02]  /*70b0*/  SYNCS.PHASECHK.TRANS64.TRYWAIT P0, [R9+URZ], R4 ;  /* 0x00000004090075a7 */ /* 0x001064000800017f */
[----:B-1----:R-:W-:Y:S05]  /*70c0*/  @!P0 NANOSLEEP.SYNCS 0x989680 ;  /* 0x009896800000895d */ /* 0x002fea0003900000 */
[----:B------:R-:W1:Y:S02]  /*70d0*/  @!P0 SYNCS.PHASECHK.TRANS64 P0, [R9+URZ], R4 ;  /* 0x00000004090085a7 */ /* 0x000e64000800007f */
[----:B-1----:R-:W-:Y:S05]  /*70e0*/  @!P0 BRA `(.L_x_136) ;  /* 0xfffffffc00f08947 */ /* 0x002fea000383ffff */
[----:B------:R-:W-:Y:S05]  /*70f0*/  BRA `(.L_x_173) ;  /* 0xfffffff000b47947 */ /* 0x000fea000383ffff */
.L_x_137:
[----:B0-----:R0:W1:Y:S02]  /*7100*/  SYNCS.PHASECHK.TRANS64.TRYWAIT P0, [R6+URZ], R5 ;  /* 0x00000005060075a7 */ /* 0x001064000800017f */
[----:B-1----:R-:W-:Y:S05]  /*7110*/  @!P0 NANOSLEEP.SYNCS 0x989680 ;  /* 0x009896800000895d */ /* 0x002fea0003900000 */
[----:B------:R-:W1:Y:S02]  /*7120*/  @!P0 SYNCS.PHASECHK.TRANS64 P0, [R6+URZ], R5 ;  /* 0x00000005060085a7 */ /* 0x000e64000800007f */
[----:B-1----:R-:W-:Y:S05]  /*7130*/  @!P0 BRA `(.L_x_137) ;  /* 0xfffffffc00f08947 */ /* 0x002fea000383ffff */
[----:B------:R-:W-:Y:S05]  /*7140*/  BRA `(.L_x_174) ;  /* 0xfffffff000c47947 */ /* 0x000fea000383ffff */
.L_x_138:
[----:B0-----:R0:W1:Y:S02]  /*7150*/  SYNCS.PHASECHK.TRANS64.TRYWAIT P0, [R9+URZ], R4 ;  /* 0x00000004090075a7 */ /* 0x001064000800017f */
[----:B-1----:R-:W-:Y:S05]  /*7160*/  @!P0 NANOSLEEP.SYNCS 0x989680 ;  /* 0x009896800000895d */ /* 0x002fea0003900000 */
[----:B------:R-:W1:Y:S02]  /*7170*/  @!P0 SYNCS.PHASECHK.TRANS64 P0, [R9+URZ], R4 ;  /* 0x00000004090085a7 */ /* 0x000e64000800007f */
[----:B-1----:R-:W-:Y:S05]  /*7180*/  @!P0 BRA `(.L_x_138) ;  /* 0xfffffffc00f08947 */ /* 0x002fea000383ffff */
[----:B------:R-:W-:Y:S05]  /*7190*/  BRA `(.L_x_175) ;  /* 0xfffffff000d47947 */ /* 0x000fea000383ffff */
.L_x_139:
[----:B0-----:R0:W1:Y:S02]  /*71a0*/  SYNCS.PHASECHK.TRANS64.TRYWAIT P0, [R6+URZ], R5 ;  /* 0x00000005060075a7 */ /* 0x001064000800017f */
[----:B-1----:R-:W-:Y:S05]  /*71b0*/  @!P0 NANOSLEEP.SYNCS 0x989680 ;  /* 0x009896800000895d */ /* 0x002fea0003900000 */
[----:B------:R-:W1:Y:S02]  /*71c0*/  @!P0 SYNCS.PHASECHK.TRANS64 P0, [R6+URZ], R5 ;  /* 0x00000005060085a7 */ /* 0x000e64000800007f */
[----:B-1----:R-:W-:Y:S05]  /*71d0*/  @!P0 BRA `(.L_x_139) ;  /* 0xfffffffc00f08947 */ /* 0x002fea000383ffff */
[----:B------:R-:W-:Y:S05]  /*71e0*/  BRA `(.L_x_176) ;  /* 0xfffffff000e47947 */ /* 0x000fea000383ffff */
.L_x_140:
[----:B0-----:R0:W1:Y:S02]  /*71f0*/  SYNCS.PHASECHK.TRANS64.TRYWAIT P0, [R9+URZ], R4 ;  /* 0x00000004090075a7 */ /* 0x001064000800017f */
[----:B-1----:R-:W-:Y:S05]  /*7200*/  @!P0 NANOSLEEP.SYNCS 0x989680 ;  /* 0x009896800000895d */ /* 0x002fea0003900000 */
[----:B------:R-:W1:Y:S02]  /*7210*/  @!P0 SYNCS.PHASECHK.TRANS64 P0, [R9+URZ], R4 ;  /* 0x00000004090085a7 */ /* 0x000e64000800007f */
[----:B-1----:R-:W-:Y:S05]  /*7220*/  @!P0 BRA `(.L_x_140) ;  /* 0xfffffffc00f08947 */ /* 0x002fea000383ffff */
[----:B------:R-:W-:Y:S05]  /*7230*/  BRA `(.L_x_177) ;  /* 0xfffffff000f47947 */ /* 0x000fea000383ffff */
.L_x_141:
[----:B0-----:R0:W1:Y:S02]  /*7240*/  SYNCS.PHASECHK.TRANS64.TRYWAIT P0, [R6+URZ], R5 ;  /* 0x00000005060075a7 */ /* 0x001064000800017f */
[----:B-1----:R-:W-:Y:S05]  /*7250*/  @!P0 NANOSLEEP.SYNCS 0x989680 ;  /* 0x009896800000895d */ /* 0x002fea0003900000 */
[----:B------:R-:W1:Y:S02]  /*7260*/  @!P0 SYNCS.PHASECHK.TRANS64 P0, [R6+URZ], R5 ;  /* 0x00000005060085a7 */ /* 0x000e64000800007f */
[----:B-1----:R-:W-:Y:S05]  /*7270*/  @!P0 BRA `(.L_x_141) ;  /* 0xfffffffc00f08947 */ /* 0x002fea000383ffff */
[----:B------:R-:W-:Y:S05]  /*7280*/  BRA `(.L_x_178) ;  /* 0xfffffff400047947 */ /* 0x000fea000383ffff */
.L_x_142:
[----:B0-----:R0:W1:Y:S02]  /*7290*/  SYNCS.PHASECHK.TRANS64.TRYWAIT P0, [R9+URZ], R4 ;  /* 0x00000004090075a7 */ /* 0x001064000800017f */
[----:B-1----:R-:W-:Y:S05]  /*72a0*/  @!P0 NANOSLEEP.SYNCS 0x989680 ;  /* 0x009896800000895d */ /* 0x002fea0003900000 */
[----:B------:R-:W1:Y:S02]  /*72b0*/  @!P0 SYNCS.PHASECHK.TRANS64 P0, [R9+URZ], R4 ;  /* 0x00000004090085a7 */ /* 0x000e64000800007f */
[----:B-1----:R-:W-:Y:S05]  /*72c0*/  @!P0 BRA `(.L_x_142) ;  /* 0xfffffffc00f08947 */ /* 0x002fea000383ffff */
[----:B------:R-:W-:Y:S05]  /*72d0*/  BRA `(.L_x_179) ;  /* 0xfffffff400147947 */ /* 0x000fea000383ffff */
.L_x_143:
[----:B-1----:R1:W2:Y:S02]  /*72e0*/  SYNCS.PHASECHK.TRANS64.TRYWAIT P0, [R6+URZ], R5 ;  /* 0x00000005060075a7 */ /* 0x0022a4000800017f */
[----:B--2---:R-:W-:Y:S05]  /*72f0*/  @!P0 NANOSLEEP.SYNCS 0x989680 ;  /* 0x009896800000895d */ /* 0x004fea0003900000 */
[----:B------:R-:W2:Y:S02]  /*7300*/  @!P0 SYNCS.PHASECHK.TRANS64 P0, [R6+URZ], R5 ;  /* 0x00000005060085a7 */ /* 0x000ea4000800007f */
[----:B--2---:R-:W-:Y:S05]  /*7310*/  @!P0 BRA `(.L_x_143) ;  /* 0xfffffffc00f08947 */ /* 0x004fea000383ffff */
[----:B------:R-:W-:Y:S05]  /*7320*/  BRA `(.L_x_180) ;  /* 0xfffffff4001c7947 */ /* 0x000fea000383ffff */
.L_x_181:
[----:B------:R-:W-:-:S00]  /*7330*/  BRA `(.L_x_181) ;  /* 0xfffffffc00fc7947 */ /* 0x000fc0000383ffff */
[----:B------:R-:W-:-:S00]  /*7340*/  NOP ;  /* 0x0000000000007918 */ /* 0x000fc00000000000 */
        /* <DEDUP_REMOVED lines=11> */
.L_x_182:


//--------------------- .nv.global.init           --------------------------
	.section	.nv.global.init,"aw",@progbits
.nv.global.init:
	.type		$str$22,@object
	.size		$str$22,($str$23 - $str$22)
$str$22:
        /*0000*/ 	.byte	0x6b, 0x5f, 0x74, 0x69, 0x6c, 0x65, 0x5f, 0x63, 0x6f, 0x75, 0x6e, 0x74, 0x20, 0x3e, 0x3d, 0x20
        /*0010*/ 	.byte	0x31, 0x00
	.type		$str$23,@object
	.size		$str$23,(__unnamed_1 - $str$23)
$str$23:
        /*0012*/ 	.byte	0x2f, 0x74, 0x6d, 0x70, 0x2f, 0x63, 0x75, 0x74, 0x6c, 0x61, 0x73, 0x73, 0x5f, 0x73, 0x77, 0x65
        /*0022*/ 	.byte	0x65, 0x70, 0x5f, 0x73, 0x72, 0x63, 0x2f, 0x69, 0x6e, 0x63, 0x6c, 0x75, 0x64, 0x65, 0x2f, 0x63
        /*0032*/ 	.byte	0x75, 0x74, 0x6c, 0x61, 0x73, 0x73, 0x2f, 0x67, 0x65, 0x6d, 0x6d, 0x2f, 0x63, 0x6f, 0x6c, 0x6c
        /*0042*/ 	.byte	0x65, 0x63, 0x74, 0x69, 0x76, 0x65, 0x2f, 0x73, 0x6d, 0x39, 0x30, 0x5f, 0x6d, 0x6d, 0x61, 0x5f
        /*0052*/ 	.byte	0x74, 0x6d, 0x61, 0x5f, 0x67, 0x6d, 0x6d, 0x61, 0x5f, 0x73, 0x73, 0x5f, 0x77, 0x61, 0x72, 0x70
        /*0062*/ 	.byte	0x73, 0x70, 0x65, 0x63, 0x69, 0x61, 0x6c, 0x69, 0x7a, 0x65, 0x64, 0x2e, 0x68, 0x70, 0x70, 0x00
	.type		__unnamed_1,@object
	.size		__unnamed_1,(.L_0 - __unnamed_1)
__unnamed_1:
        /*0072*/ 	.byte	0x76, 0x6f, 0x69, 0x64, 0x20, 0x63, 0x75, 0x74, 0x6c, 0x61, 0x73, 0x73, 0x3a, 0x3a, 0x67, 0x65
        /* <DEDUP_REMOVED lines=179> */
        /*0bb2*/ 	.byte	0x69, 0x74, 0x79, 0x5d, 0x00
.L_0:


//--------------------- .nv.shared._ZN7cutlass13device_kernelINS_4gemm6kernel13GemmUniversalIN4cute5tupleIJiiiiEEENS1_10collective13CollectiveMmaINS1_34MainloopSm90TmaGmmaWarpSpecializedILi28ENS5_IJNS4_1CILi1EEESB_SB_EEENS1_32KernelTmaWarpSpecializedPingpongEEENS5_IJNSA_ILi64EEESF_NSA_ILi32EEEEEENS_6half_tENS5_IJlSB_lEEESI_SJ_NS4_8TiledMMAINS4_8MMA_AtomIJNS4_4SM904GMMA25MMA_64x64x16_F32F16F16_SSILNSN_5MajorE0ELSP_0ELNSN_7ScaleInE1ELSQ_1EEEEEENS4_6LayoutISC_NS5_IJNSA_ILi0EEESU_SU_EEEEENS5_IJNS4_10UnderscoreESX_SX_EEEEENS4_13SM90_TMA_LOADENS4_14ComposedLayoutINS4_7SwizzleILi2ELi4ELi3EEENS4_18smem_ptr_flag_bitsILi16EEENST_INS5_IJNSA_ILi8EEESG_EEENS5_IJSG_SB_EEEEEEEvNS4_8identityES10_S1A_vS1B_EENS_8epilogue10collective6detail29Sm90TmaWarpSpecializedAdapterINS1E_15DefaultEpilogueISI_SJ_SJ_NS1D_6thread17LinearCombinationISI_Li1EffLNS1I_9ScaleType4KindE0ELNS_15FloatRoundStyleE2ESI_EENS1_15EpilogueDefaultEEEEEvvEEEEvNT_6ParamsE --------------------------
	.section	.nv.shared._ZN7cutlass13device_kernelINS_4gemm6kernel13GemmUniversalIN4cute5tupleIJiiiiEEENS1_10collective13CollectiveMmaINS1_34MainloopSm90TmaGmmaWarpSpecializedILi28ENS5_IJNS4_1CILi1EEESB_SB_EEENS1_32KernelTmaWarpSpecializedPingpongEEENS5_IJNSA_ILi64EEESF_NSA_ILi32EEEEEENS_6half_tENS5_IJlSB_lEEESI_SJ_NS4_8TiledMMAINS4_8MMA_AtomIJNS4_4SM904GMMA25MMA_64x64x16_F32F16F16_SSILNSN_5MajorE0ELSP_0ELNSN_7ScaleInE1ELSQ_1EEEEEENS4_6LayoutISC_NS5_IJNSA_ILi0EEESU_SU_EEEEENS5_IJNS4_10UnderscoreESX_SX_EEEEENS4_13SM90_TMA_LOADENS4_14ComposedLayoutINS4_7SwizzleILi2ELi4ELi3EEENS4_18smem_ptr_flag_bitsILi16EEENST_INS5_IJNSA_ILi8EEESG_EEENS5_IJSG_SB_EEEEEEEvNS4_8identityES10_S1A_vS1B_EENS_8epilogue10collective6detail29Sm90TmaWarpSpecializedAdapterINS1E_15DefaultEpilogueISI_SJ_SJ_NS1D_6thread17LinearCombinationISI_Li1EffLNS1I_9ScaleType4KindE0ELNS_15FloatRoundStyleE2ESI_EENS1_15EpilogueDefaultEEEEEvvEEEEvNT_6ParamsE,"aw",@nobits
	.sectionflags	@""
	.align	16
	.zero		1024


//--------------------- .nv.shared.reserved.0     --------------------------
	.section	.nv.shared.reserved.0,"aw",@nobits
	.weak		__nv_reservedSMEM_offset_0_alias
	.size		__nv_reservedSMEM_offset_0_alias, 0, 0
	.other		__nv_reservedSMEM_offset_0_alias,@"STO_CUDA_RESERVED_SHARED STV_DEFAULT"
__nv_reservedSMEM_offset_0_alias:
	.zero		0


//--------------------- .nv.global                --------------------------
	.section	.nv.global,"aw",@nobits
.nv.global:
	.type		_ZN39_INTERNAL_d5e6d8cb_4_k_cu_61f441ec_96804cute1_E,@object
	.size		_ZN39_INTERNAL_d5e6d8cb_4_k_cu_61f441ec_96804cute1_E,(_ZN39_INTERNAL_d5e6d8cb_4_k_cu_61f441ec_96804cuda3std3__45__cpo6cbeginE - _ZN39_INTERNAL_d5e6d8cb_4_k_cu_61f441ec_96804cute1_E)
_ZN39_INTERNAL_d5e6d8cb_4_k_cu_61f441ec_96804cute1_E:
	.zero		1
	.type		_ZN39_INTERNAL_d5e6d8cb_4_k_cu_61f441ec_96804cuda3std3__45__cpo6cbeginE,@object
	.size		_ZN39_INTERNAL_d5e6d8cb_4_k_cu_61f441ec_96804cuda3std3__45__cpo6cbeginE,(_ZN39_INTERNAL_d5e6d8cb_4_k_cu_61f441ec_96804cuda3std3__48in_placeE - _ZN39_INTERNAL_d5e6d8cb_4_k_cu_61f441ec_96804cuda3std3__45__cpo6cbeginE)
_ZN39_INTERNAL_d5e6d8cb_4_k_cu_61f441ec_96804cuda3std3__45__cpo6cbeginE:
	.zero		1
	.type		_ZN39_INTERNAL_d5e6d8cb_4_k_cu_61f441ec_96804cuda3std3__48in_placeE,@object
	.size		_ZN39_INTERNAL_d5e6d8cb_4_k_cu_61f441ec_96804cuda3std3__48in_placeE,(_ZN39_INTERNAL_d5e6d8cb_4_k_cu_61f441ec_96804cuda3std6ranges3__45__cpo9iter_moveE - _ZN39_INTERNAL_d5e6d8cb_4_k_cu_61f441ec_96804cuda3std3__48in_placeE)
_ZN39_INTERNAL_d5e6d8cb_4_k_cu_61f441ec_96804cuda3std3__48in_placeE:
	.zero		1
	.type		_ZN39_INTERNAL_d5e6d8cb_4_k_cu_61f441ec_96804cuda3std6ranges3__45__cpo9iter_moveE,@object
	.size		_ZN39_INTERNAL_d5e6d8cb_4_k_cu_61f441ec_96804cuda3std6ranges3__45__cpo9iter_moveE,(_ZN39_INTERNAL_d5e6d8cb_4_k_cu_61f441ec_96804cuda3std3__45__cpo5beginE - _ZN39_INTERNAL_d5e6d8cb_4_k_cu_61f441ec_96804cuda3std6ranges3__45__cpo9iter_moveE)
_ZN39_INTERNAL_d5e6d8cb_4_k_cu_61f441ec_96804cuda3std6ranges3__45__cpo9iter_moveE:
	.zero		1
	.type		_ZN39_INTERNAL_d5e6d8cb_4_k_cu_61f441ec_96804cuda3std3__45__cpo5beginE,@object
	.size		_ZN39_INTERNAL_d5e6d8cb_4_k_cu_61f441ec_96804cuda3std3__45__cpo5beginE,(_ZN39_INTERNAL_d5e6d8cb_4_k_cu_61f441ec_96804cuda3std3__441_GLOBAL__N__d5e6d8cb_4_k_cu_61f441ec_96806ignoreE - _ZN39_INTERNAL_d5e6d8cb_4_k_cu_61f441ec_96804cuda3std3__45__cpo5beginE)
_ZN39_INTERNAL_d5e6d8cb_4_k_cu_61f441ec_96804cuda3std3__45__cpo5beginE:
	.zero		1
	.type		_ZN39_INTERNAL_d5e6d8cb_4_k_cu_61f441ec_96804cuda3std3__441_GLOBAL__N__d5e6d8cb_4_k_cu_61f441ec_96806ignoreE,@object
	.size		_ZN39_INTERNAL_d5e6d8cb_4_k_cu_61f441ec_96804cuda3std3__441_GLOBAL__N__d5e6d8cb_4_k_cu_61f441ec_96806ignoreE,(_ZN39_INTERNAL_d5e6d8cb_4_k_cu_61f441ec_96804cute7productE - _ZN39_INTERNAL_d5e6d8cb_4_k_cu_61f441ec_96804cuda3std3__441_GLOBAL__N__d5e6d8cb_4_k_cu_61f441ec_96806ignoreE)
_ZN39_INTERNAL_d5e6d8cb_4_k_cu_61f441ec_96804cuda3std3__441_GLOBAL__N__d5e6d8cb_4_k_cu_61f441ec_96806ignoreE:
	.zero		1
	.type		_ZN39_INTERNAL_d5e6d8cb_4_k_cu_61f441ec_96804cute7productE,@object
	.size		_ZN39_INTERNAL_d5e6d8cb_4_k_cu_61f441ec_96804cute7productE,(_ZN39_INTERNAL_d5e6d8cb_4_k_cu_61f441ec_96804cuda3std3__45__cpo3endE - _ZN39_INTERNAL_d5e6d8cb_4_k_cu_61f441ec_96804cute7productE)
_ZN39_INTERNAL_d5e6d8cb_4_k_cu_61f441ec_96804cute7productE:
	.zero		1
	.type		_ZN39_INTERNAL_d5e6d8cb_4_k_cu_61f441ec_96804cuda3std3__45__cpo3endE,@object
	.size		_ZN39_INTERNAL_d5e6d8cb_4_k_cu_61f441ec_96804cuda3std3__45__cpo3endE,(_ZN39_INTERNAL_d5e6d8cb_4_k_cu_61f441ec_96804cuda3std3__419piecewise_constructE - _ZN39_INTERNAL_d5e6d8cb_4_k_cu_61f441ec_96804cuda3std3__45__cpo3endE)
_ZN39_INTERNAL_d5e6d8cb_4_k_cu_61f441ec_96804cuda3std3__45__cpo3endE:
	.zero		1
	.type		_ZN39_INTERNAL_d5e6d8cb_4_k_cu_61f441ec_96804cuda3std3__419piecewise_constructE,@object
	.size		_ZN39_INTERNAL_d5e6d8cb_4_k_cu_61f441ec_96804cuda3std3__419piecewise_constructE,(_ZN39_INTERNAL_d5e6d8cb_4_k_cu_61f441ec_96804cuda3std3__45__cpo4cendE - _ZN39_INTERNAL_d5e6d8cb_4_k_cu_61f441ec_96804cuda3std3__419piecewise_constructE)
_ZN39_INTERNAL_d5e6d8cb_4_k_cu_61f441ec_96804cuda3std3__419piecewise_constructE:
	.zero		1
	.type		_ZN39_INTERNAL_d5e6d8cb_4_k_cu_61f441ec_96804cuda3std3__45__cpo4cendE,@object
	.size		_ZN39_INTERNAL_d5e6d8cb_4_k_cu_61f441ec_96804cuda3std3__45__cpo4cendE,(_ZN39_INTERNAL_d5e6d8cb_4_k_cu_61f441ec_96804cuda3std6ranges3__45__cpo4swapE - _ZN39_INTERNAL_d5e6d8cb_4_k_cu_61f441ec_96804cuda3std3__45__cpo4cendE)
_ZN39_INTERNAL_d5e6d8cb_4_k_cu_61f441ec_96804cuda3std3__45__cpo4cendE:
	.zero		1
	.type		_ZN39_INTERNAL_d5e6d8cb_4_k_cu_61f441ec_96804cuda3std6ranges3__45__cpo4swapE,@object
	.size		_ZN39_INTERNAL_d5e6d8cb_4_k_cu_61f441ec_96804cuda3std6ranges3__45__cpo4swapE,(.L_8 - _ZN39_INTERNAL_d5e6d8cb_4_k_cu_61f441ec_96804cuda3std6ranges3__45__cpo4swapE)
_ZN39_INTERNAL_d5e6d8cb_4_k_cu_61f441ec_96804cuda3std6ranges3__45__cpo4swapE:
	.zero		1
.L_8:


//--------------------- .nv.constant0._ZN7cutlass13device_kernelINS_4gemm6kernel13GemmUniversalIN4cute5tupleIJiiiiEEENS1_10collective13CollectiveMmaINS1_34MainloopSm90TmaGmmaWarpSpecializedILi28ENS5_IJNS4_1CILi1EEESB_SB_EEENS1_32KernelTmaWarpSpecializedPingpongEEENS5_IJNSA_ILi64EEESF_NSA_ILi32EEEEEENS_6half_tENS5_IJlSB_lEEESI_SJ_NS4_8TiledMMAINS4_8MMA_AtomIJNS4_4SM904GMMA25MMA_64x64x16_F32F16F16_SSILNSN_5MajorE0ELSP_0ELNSN_7ScaleInE1ELSQ_1EEEEEENS4_6LayoutISC_NS5_IJNSA_ILi0EEESU_SU_EEEEENS5_IJNS4_10UnderscoreESX_SX_EEEEENS4_13SM90_TMA_LOADENS4_14ComposedLayoutINS4_7SwizzleILi2ELi4ELi3EEENS4_18smem_ptr_flag_bitsILi16EEENST_INS5_IJNSA_ILi8EEESG_EEENS5_IJSG_SB_EEEEEEEvNS4_8identityES10_S1A_vS1B_EENS_8epilogue10collective6detail29Sm90TmaWarpSpecializedAdapterINS1E_15DefaultEpilogueISI_SJ_SJ_NS1D_6thread17LinearCombinationISI_Li1EffLNS1I_9ScaleType4KindE0ELNS_15FloatRoundStyleE2ESI_EENS1_15EpilogueDefaultEEEEEvvEEEEvNT_6ParamsE --------------------------
	.section	.nv.constant0._ZN7cutlass13device_kernelINS_4gemm6kernel13GemmUniversalIN4cute5tupleIJiiiiEEENS1_10collective13CollectiveMmaINS1_34MainloopSm90TmaGmmaWarpSpecializedILi28ENS5_IJNS4_1CILi1EEESB_SB_EEENS1_32KernelTmaWarpSpecializedPingpongEEENS5_IJNSA_ILi64EEESF_NSA_ILi32EEEEEENS_6half_tENS5_IJlSB_lEEESI_SJ_NS4_8TiledMMAINS4_8MMA_AtomIJNS4_4SM904GMMA25MMA_64x64x16_F32F16F16_SSILNSN_5MajorE0ELSP_0ELNSN_7ScaleInE1ELSQ_1EEEEEENS4_6LayoutISC_NS5_IJNSA_ILi0EEESU_SU_EEEEENS5_IJNS4_10UnderscoreESX_SX_EEEEENS4_13SM90_TMA_LOADENS4_14ComposedLayoutINS4_7SwizzleILi2ELi4ELi3EEENS4_18smem_ptr_flag_bitsILi16EEENST_INS5_IJNSA_ILi8EEESG_EEENS5_IJSG_SB_EEEEEEEvNS4_8identityES10_S1A_vS1B_EENS_8epilogue10collective6detail29Sm90TmaWarpSpecializedAdapterINS1E_15DefaultEpilogueISI_SJ_SJ_NS1D_6thread17LinearCombinationISI_Li1EffLNS1I_9ScaleType4KindE0ELNS_15FloatRoundStyleE2ESI_EENS1_15EpilogueDefaultEEEEEvvEEEEvNT_6ParamsE,"a",@progbits
	.sectionflags	@""
	.align	4
.nv.constant0._ZN7cutlass13device_kernelINS_4gemm6kernel13GemmUniversalIN4cute5tupleIJiiiiEEENS1_10collective13CollectiveMmaINS1_34MainloopSm90TmaGmmaWarpSpecializedILi28ENS5_IJNS4_1CILi1EEESB_SB_EEENS1_32KernelTmaWarpSpecializedPingpongEEENS5_IJNSA_ILi64EEESF_NSA_ILi32EEEEEENS_6half_tENS5_IJlSB_lEEESI_SJ_NS4_8TiledMMAINS4_8MMA_AtomIJNS4_4SM904GMMA25MMA_64x64x16_F32F16F16_SSILNSN_5MajorE0ELSP_0ELNSN_7ScaleInE1ELSQ_1EEEEEENS4_6LayoutISC_NS5_IJNSA_ILi0EEESU_SU_EEEEENS5_IJNS4_10UnderscoreESX_SX_EEEEENS4_13SM90_TMA_LOADENS4_14ComposedLayoutINS4_7SwizzleILi2ELi4ELi3EEENS4_18smem_ptr_flag_bitsILi16EEENST_INS5_IJNSA_ILi8EEESG_EEENS5_IJSG_SB_EEEEEEEvNS4_8identityES10_S1A_vS1B_EENS_8epilogue10collective6detail29Sm90TmaWarpSpecializedAdapterINS1E_15DefaultEpilogueISI_SJ_SJ_NS1D_6thread17LinearCombinationISI_Li1EffLNS1I_9ScaleType4KindE0ELNS_15FloatRoundStyleE2ESI_EENS1_15EpilogueDefaultEEEEEvvEEEEvNT_6ParamsE:
	.zero		1664


//--------------------- SYMBOLS --------------------------

	.type		.nv.reservedSmem.offset0,@object
	.size		.nv.reservedSmem.offset0,0x4
	.type		__assertfail,@function
